//
// Generated by NVIDIA NVVM Compiler
//
// Compiler Build ID: CL-36424714
// Cuda compilation tools, release 13.0, V13.0.88
// Based on NVVM 20.0.0
//

.version 9.0
.target sm_100
.address_size 64

	// .globl	_leaky_relu

.visible .entry _leaky_relu(
	.param .u64 .ptr .align 1 _leaky_relu_param_0,
	.param .u64 .ptr .align 1 _leaky_relu_param_1,
	.param .u32 _leaky_relu_param_2,
	.param .u32 _leaky_relu_param_3,
	.param .u32 _leaky_relu_param_4,
	.param .u32 _leaky_relu_param_5,
	.param .u32 _leaky_relu_param_6
)
{
	.reg .pred 	%p<2>;
	.reg .b32 	%r<12>;
	.reg .b32 	%f<5>;
	.reg .b64 	%rd<8>;

	ld.param.u64 	%rd1, [_leaky_relu_param_0];
	ld.param.u64 	%rd2, [_leaky_relu_param_1];
	ld.param.u32 	%r1, [_leaky_relu_param_3];
	ld.param.u32 	%r2, [_leaky_relu_param_4];
	ld.param.u32 	%r3, [_leaky_relu_param_5];
	ld.param.u32 	%r4, [_leaky_relu_param_6];
	cvta.to.global.u64 	%rd3, %rd1;
	mov.u32 	%r5, %ctaid.x;
	mov.u32 	%r6, %ctaid.y;
	mov.u32 	%r7, %tid.x;
	mov.u32 	%r8, %tid.y;
	mad.lo.s32 	%r9, %r1, %r5, %r6;
	mad.lo.s32 	%r10, %r9, %r2, %r7;
	mad.lo.s32 	%r11, %r10, %r3, %r8;
	mul.wide.u32 	%rd4, %r11, 4;
	add.s64 	%rd5, %rd3, %rd4;
	ld.global.f32 	%f1, [%rd5];
	setp.lt.f32 	%p1, %f1, 0f00000000;
	cvt.rn.f32.s32 	%f2, %r4;
	mul.f32 	%f3, %f1, %f2;
	selp.f32 	%f4, %f3, %f1, %p1;
	cvta.to.global.u64 	%rd6, %rd2;
	add.s64 	%rd7, %rd6, %rd4;
	st.global.f32 	[%rd7], %f4;
	ret;

}
	// .globl	_batch_norm
.visible .entry _batch_norm(
	.param .u64 .ptr .align 1 _batch_norm_param_0,
	.param .u64 .ptr .align 1 _batch_norm_param_1,
	.param .u32 _batch_norm_param_2,
	.param .u32 _batch_norm_param_3,
	.param .u32 _batch_norm_param_4,
	.param .u32 _batch_norm_param_5,
	.param .u64 .ptr .align 1 _batch_norm_param_6,
	.param .u64 .ptr .align 1 _batch_norm_param_7,
	.param .u64 .ptr .align 1 _batch_norm_param_8,
	.param .u64 .ptr .align 1 _batch_norm_param_9
)
{
	.reg .b32 	%r<11>;
	.reg .b32 	%f<10>;
	.reg .b64 	%rd<21>;

	ld.param.u64 	%rd1, [_batch_norm_param_0];
	ld.param.u64 	%rd2, [_batch_norm_param_1];
	ld.param.u32 	%r1, [_batch_norm_param_3];
	ld.param.u32 	%r2, [_batch_norm_param_4];
	ld.param.u32 	%r3, [_batch_norm_param_5];
	ld.param.u64 	%rd3, [_batch_norm_param_6];
	ld.param.u64 	%rd4, [_batch_norm_param_7];
	ld.param.u64 	%rd5, [_batch_norm_param_8];
	ld.param.u64 	%rd6, [_batch_norm_param_9];
	cvta.to.global.u64 	%rd7, %rd2;
	cvta.to.global.u64 	%rd8, %rd6;
	cvta.to.global.u64 	%rd9, %rd4;
	cvta.to.global.u64 	%rd10, %rd3;
	cvta.to.global.u64 	%rd11, %rd1;
	cvta.to.global.u64 	%rd12, %rd5;
	mov.u32 	%r4, %ctaid.x;
	mov.u32 	%r5, %ctaid.y;
	mov.u32 	%r6, %tid.x;
	mov.u32 	%r7, %tid.y;
	mad.lo.s32 	%r8, %r1, %r4, %r5;
	mad.lo.s32 	%r9, %r8, %r2, %r6;
	mad.lo.s32 	%r10, %r9, %r3, %r7;
	mul.wide.u32 	%rd13, %r5, 4;
	add.s64 	%rd14, %rd12, %rd13;
	ld.global.f32 	%f1, [%rd14];
	mul.wide.u32 	%rd15, %r10, 4;
	add.s64 	%rd16, %rd11, %rd15;
	ld.global.f32 	%f2, [%rd16];
	add.s64 	%rd17, %rd10, %rd13;
	ld.global.f32 	%f3, [%rd17];
	sub.f32 	%f4, %f2, %f3;
	add.s64 	%rd18, %rd9, %rd13;
	ld.global.f32 	%f5, [%rd18];
	add.f32 	%f6, %f5, 0f3727C5AC;
	div.rn.f32 	%f7, %f4, %f6;
	add.s64 	%rd19, %rd8, %rd13;
	ld.global.f32 	%f8, [%rd19];
	fma.rn.f32 	%f9, %f1, %f7, %f8;
	add.s64 	%rd20, %rd7, %rd15;
	st.global.f32 	[%rd20], %f9;
	ret;

}
	// .globl	_conv2d
.visible .entry _conv2d()
{


	ret;

}
	// .globl	_max_pool2d
.visible .entry _max_pool2d(
	.param .u64 .ptr .align 1 _max_pool2d_param_0,
	.param .u32 _max_pool2d_param_1,
	.param .u32 _max_pool2d_param_2,
	.param .u32 _max_pool2d_param_3,
	.param .u32 _max_pool2d_param_4,
	.param .u32 _max_pool2d_param_5,
	.param .u64 .ptr .align 1 _max_pool2d_param_6,
	.param .u32 _max_pool2d_param_7,
	.param .u32 _max_pool2d_param_8
)
{
	.reg .pred 	%p<46>;
	.reg .b32 	%r<53>;
	.reg .b32 	%f<86>;
	.reg .b64 	%rd<18>;

	ld.param.u64 	%rd5, [_max_pool2d_param_0];
	ld.param.u32 	%r24, [_max_pool2d_param_2];
	ld.param.u32 	%r25, [_max_pool2d_param_3];
	ld.param.u32 	%r26, [_max_pool2d_param_4];
	ld.param.u32 	%r27, [_max_pool2d_param_5];
	ld.param.u64 	%rd4, [_max_pool2d_param_6];
	ld.param.u32 	%r28, [_max_pool2d_param_7];
	ld.param.u32 	%r29, [_max_pool2d_param_8];
	cvta.to.global.u64 	%rd1, %rd5;
	mov.u32 	%r31, %ctaid.x;
	mov.u32 	%r32, %ntid.x;
	mov.u32 	%r33, %tid.x;
	mad.lo.s32 	%r1, %r31, %r32, %r33;
	mov.u32 	%r34, %ctaid.y;
	mov.u32 	%r35, %ntid.y;
	mov.u32 	%r36, %tid.y;
	mad.lo.s32 	%r37, %r34, %r35, %r36;
	setp.ge.u32 	%p1, %r1, %r28;
	setp.ge.u32 	%p2, %r37, %r29;
	or.pred  	%p3, %p1, %p2;
	@%p3 bra 	$L__BB3_17;
	mul.lo.s32 	%r3, %r27, %r37;
	mul.lo.s32 	%r4, %r27, %r1;
	mad.lo.s32 	%r38, %r3, %r24, %r4;
	mul.wide.s32 	%rd6, %r38, 4;
	add.s64 	%rd7, %rd1, %rd6;
	ld.global.f32 	%f84, [%rd7];
	min.s32 	%r39, %r26, %r25;
	setp.lt.s32 	%p4, %r39, 1;
	@%p4 bra 	$L__BB3_16;
	and.b32  	%r5, %r25, 15;
	add.s32 	%r6, %r5, -1;
	and.b32  	%r7, %r25, 7;
	add.s32 	%r8, %r7, -1;
	and.b32  	%r9, %r25, 2147483632;
	and.b32  	%r10, %r25, 3;
	neg.s32 	%r11, %r9;
	add.s64 	%rd2, %rd1, 32;
	mov.b32 	%r47, 0;
$L__BB3_3:
	setp.lt.u32 	%p5, %r25, 16;
	add.s32 	%r42, %r47, %r3;
	mad.lo.s32 	%r13, %r42, %r24, %r4;
	mov.b32 	%r51, 0;
	mov.u32 	%r48, %r13;
	mov.u32 	%r49, %r11;
	@%p5 bra 	$L__BB3_5;
$L__BB3_4:
	.pragma "nounroll";
	mul.wide.s32 	%rd8, %r48, 4;
	add.s64 	%rd9, %rd2, %rd8;
	ld.global.f32 	%f19, [%rd9+-32];
	setp.gt.f32 	%p6, %f19, %f84;
	selp.f32 	%f20, %f19, %f84, %p6;
	ld.global.f32 	%f21, [%rd9+-28];
	setp.gt.f32 	%p7, %f21, %f20;
	selp.f32 	%f22, %f21, %f20, %p7;
	ld.global.f32 	%f23, [%rd9+-24];
	setp.gt.f32 	%p8, %f23, %f22;
	selp.f32 	%f24, %f23, %f22, %p8;
	ld.global.f32 	%f25, [%rd9+-20];
	setp.gt.f32 	%p9, %f25, %f24;
	selp.f32 	%f26, %f25, %f24, %p9;
	ld.global.f32 	%f27, [%rd9+-16];
	setp.gt.f32 	%p10, %f27, %f26;
	selp.f32 	%f28, %f27, %f26, %p10;
	ld.global.f32 	%f29, [%rd9+-12];
	setp.gt.f32 	%p11, %f29, %f28;
	selp.f32 	%f30, %f29, %f28, %p11;
	ld.global.f32 	%f31, [%rd9+-8];
	setp.gt.f32 	%p12, %f31, %f30;
	selp.f32 	%f32, %f31, %f30, %p12;
	ld.global.f32 	%f33, [%rd9+-4];
	setp.gt.f32 	%p13, %f33, %f32;
	selp.f32 	%f34, %f33, %f32, %p13;
	ld.global.f32 	%f35, [%rd9];
	setp.gt.f32 	%p14, %f35, %f34;
	selp.f32 	%f36, %f35, %f34, %p14;
	ld.global.f32 	%f37, [%rd9+4];
	setp.gt.f32 	%p15, %f37, %f36;
	selp.f32 	%f38, %f37, %f36, %p15;
	ld.global.f32 	%f39, [%rd9+8];
	setp.gt.f32 	%p16, %f39, %f38;
	selp.f32 	%f40, %f39, %f38, %p16;
	ld.global.f32 	%f41, [%rd9+12];
	setp.gt.f32 	%p17, %f41, %f40;
	selp.f32 	%f42, %f41, %f40, %p17;
	ld.global.f32 	%f43, [%rd9+16];
	setp.gt.f32 	%p18, %f43, %f42;
	selp.f32 	%f44, %f43, %f42, %p18;
	ld.global.f32 	%f45, [%rd9+20];
	setp.gt.f32 	%p19, %f45, %f44;
	selp.f32 	%f46, %f45, %f44, %p19;
	ld.global.f32 	%f47, [%rd9+24];
	setp.gt.f32 	%p20, %f47, %f46;
	selp.f32 	%f48, %f47, %f46, %p20;
	ld.global.f32 	%f49, [%rd9+28];
	setp.gt.f32 	%p21, %f49, %f48;
	selp.f32 	%f84, %f49, %f48, %p21;
	add.s32 	%r49, %r49, 16;
	add.s32 	%r48, %r48, 16;
	setp.eq.s32 	%p22, %r49, 0;
	mov.u32 	%r51, %r9;
	@%p22 bra 	$L__BB3_5;
	bra.uni 	$L__BB3_4;
$L__BB3_5:
	setp.eq.s32 	%p23, %r5, 0;
	@%p23 bra 	$L__BB3_15;
	setp.lt.u32 	%p24, %r6, 7;
	@%p24 bra 	$L__BB3_8;
	add.s32 	%r43, %r13, %r51;
	mul.wide.s32 	%rd10, %r43, 4;
	add.s64 	%rd11, %rd1, %rd10;
	ld.global.f32 	%f51, [%rd11];
	setp.gt.f32 	%p25, %f51, %f84;
	selp.f32 	%f52, %f51, %f84, %p25;
	ld.global.f32 	%f53, [%rd11+4];
	setp.gt.f32 	%p26, %f53, %f52;
	selp.f32 	%f54, %f53, %f52, %p26;
	ld.global.f32 	%f55, [%rd11+8];
	setp.gt.f32 	%p27, %f55, %f54;
	selp.f32 	%f56, %f55, %f54, %p27;
	ld.global.f32 	%f57, [%rd11+12];
	setp.gt.f32 	%p28, %f57, %f56;
	selp.f32 	%f58, %f57, %f56, %p28;
	ld.global.f32 	%f59, [%rd11+16];
	setp.gt.f32 	%p29, %f59, %f58;
	selp.f32 	%f60, %f59, %f58, %p29;
	ld.global.f32 	%f61, [%rd11+20];
	setp.gt.f32 	%p30, %f61, %f60;
	selp.f32 	%f62, %f61, %f60, %p30;
	ld.global.f32 	%f63, [%rd11+24];
	setp.gt.f32 	%p31, %f63, %f62;
	selp.f32 	%f64, %f63, %f62, %p31;
	ld.global.f32 	%f65, [%rd11+28];
	setp.gt.f32 	%p32, %f65, %f64;
	selp.f32 	%f84, %f65, %f64, %p32;
	add.s32 	%r51, %r51, 8;
$L__BB3_8:
	setp.eq.s32 	%p33, %r7, 0;
	@%p33 bra 	$L__BB3_15;
	setp.lt.u32 	%p34, %r8, 3;
	@%p34 bra 	$L__BB3_11;
	add.s32 	%r44, %r13, %r51;
	mul.wide.s32 	%rd12, %r44, 4;
	add.s64 	%rd13, %rd1, %rd12;
	ld.global.f32 	%f67, [%rd13];
	setp.gt.f32 	%p35, %f67, %f84;
	selp.f32 	%f68, %f67, %f84, %p35;
	ld.global.f32 	%f69, [%rd13+4];
	setp.gt.f32 	%p36, %f69, %f68;
	selp.f32 	%f70, %f69, %f68, %p36;
	ld.global.f32 	%f71, [%rd13+8];
	setp.gt.f32 	%p37, %f71, %f70;
	selp.f32 	%f72, %f71, %f70, %p37;
	ld.global.f32 	%f73, [%rd13+12];
	setp.gt.f32 	%p38, %f73, %f72;
	selp.f32 	%f84, %f73, %f72, %p38;
	add.s32 	%r51, %r51, 4;
$L__BB3_11:
	setp.eq.s32 	%p39, %r10, 0;
	@%p39 bra 	$L__BB3_15;
	setp.eq.s32 	%p40, %r10, 1;
	add.s32 	%r45, %r13, %r51;
	mul.wide.s32 	%rd14, %r45, 4;
	add.s64 	%rd3, %rd1, %rd14;
	ld.global.f32 	%f74, [%rd3];
	setp.gt.f32 	%p41, %f74, %f84;
	selp.f32 	%f84, %f74, %f84, %p41;
	@%p40 bra 	$L__BB3_15;
	setp.eq.s32 	%p42, %r10, 2;
	ld.global.f32 	%f75, [%rd3+4];
	setp.gt.f32 	%p43, %f75, %f84;
	selp.f32 	%f84, %f75, %f84, %p43;
	@%p42 bra 	$L__BB3_15;
	ld.global.f32 	%f76, [%rd3+8];
	setp.gt.f32 	%p44, %f76, %f84;
	selp.f32 	%f84, %f76, %f84, %p44;
$L__BB3_15:
	add.s32 	%r47, %r47, 1;
	setp.ne.s32 	%p45, %r47, %r26;
	@%p45 bra 	$L__BB3_3;
$L__BB3_16:
	mad.lo.s32 	%r46, %r28, %r37, %r1;
	cvta.to.global.u64 	%rd15, %rd4;
	mul.wide.u32 	%rd16, %r46, 4;
	add.s64 	%rd17, %rd15, %rd16;
	st.global.f32 	[%rd17], %f84;
$L__BB3_17:
	ret;

}
	// .globl	_pad
.visible .entry _pad()
{


	ret;

}


// ===== COMPILED SASS (sm_100) =====

	.target	sm_100

	.elftype	@"ET_EXEC"


//--------------------- .note.nv.tkinfo           --------------------------
	.section	.note.nv.tkinfo,"",@"SHT_NOTE"
	.sectionflags	@"SHF_NOTE_NV_TKINFO"
	.tkinfo
        /*0018*/ 	.word	0x00000002
        /*0030*/ 	.string	""
        /*0030*/ 	.string	"ptxas"
        /*0030*/ 	.string	"Cuda compilation tools, release 13.0, V13.0.88"
        /*0030*/ 	.string	"Build cuda_13.0.r13.0/compiler.36424714_0"
        /*0030*/ 	.string	"-arch sm_100 -m 64 "



//--------------------- .note.nv.cuinfo           --------------------------
	.section	.note.nv.cuinfo,"",@"SHT_NOTE"
	.sectionflags	@"SHF_NOTE_NV_CUINFO"
        /*0018*/ 	.short	0x0002
        /*001a*/ 	.short	0x0064
        /*001c*/ 	.short	0x0082
	.zero		2


//--------------------- .nv.info                  --------------------------
	.section	.nv.info,"",@"SHT_CUDA_INFO"
	.align	4


	//----- nvinfo : EIATTR_REGCOUNT
	.align		4
        /*0000*/ 	.byte	0x04, 0x2f
        /*0002*/ 	.short	(.L_1 - .L_0)
	.align		4
.L_0:
        /*0004*/ 	.word	index@(_leaky_relu)
        /*0008*/ 	.word	0x0000000c


	//----- nvinfo : EIATTR_FRAME_SIZE
	.align		4
.L_1:
        /*000c*/ 	.byte	0x04, 0x11
        /*000e*/ 	.short	(.L_3 - .L_2)
	.align		4
.L_2:
        /*0010*/ 	.word	index@(_leaky_relu)
        /*0014*/ 	.word	0x00000000


	//----- nvinfo : EIATTR_REGCOUNT
	.align		4
.L_3:
        /*0018*/ 	.byte	0x04, 0x2f
        /*001a*/ 	.short	(.L_5 - .L_4)
	.align		4
.L_4:
        /*001c*/ 	.word	index@(_batch_norm)
        /*0020*/ 	.word	0x00000012


	//----- nvinfo : EIATTR_FRAME_SIZE
	.align		4
.L_5:
        /*0024*/ 	.byte	0x04, 0x11
        /*0026*/ 	.short	(.L_7 - .L_6)
	.align		4
.L_6:
        /*0028*/ 	.word	index@($__internal_0_$__cuda_sm3x_div_rn_noftz_f32_slowpath)
        /*002c*/ 	.word	0x00000000


	//----- nvinfo : EIATTR_FRAME_SIZE
	.align		4
.L_7:
        /*0030*/ 	.byte	0x04, 0x11
        /*0032*/ 	.short	(.L_9 - .L_8)
	.align		4
.L_8:
        /*0034*/ 	.word	index@(_batch_norm)
        /*0038*/ 	.word	0x00000000


	//----- nvinfo : EIATTR_REGCOUNT
	.align		4
.L_9:
        /*003c*/ 	.byte	0x04, 0x2f
        /*003e*/ 	.short	(.L_11 - .L_10)
	.align		4
.L_10:
        /*0040*/ 	.word	index@(_conv2d)
        /*0044*/ 	.word	0x00000004


	//----- nvinfo : EIATTR_FRAME_SIZE
	.align		4
.L_11:
        /*0048*/ 	.byte	0x04, 0x11
        /*004a*/ 	.short	(.L_13 - .L_12)
	.align		4
.L_12:
        /*004c*/ 	.word	index@(_conv2d)
        /*0050*/ 	.word	0x00000000


	//----- nvinfo : EIATTR_REGCOUNT
	.align		4
.L_13:
        /*0054*/ 	.byte	0x04, 0x2f
        /*0056*/ 	.short	(.L_15 - .L_14)
	.align		4
.L_14:
        /*0058*/ 	.word	index@(_max_pool2d)
        /*005c*/ 	.word	0x00000020


	//----- nvinfo : EIATTR_FRAME_SIZE
	.align		4
.L_15:
        /*0060*/ 	.byte	0x04, 0x11
        /*0062*/ 	.short	(.L_17 - .L_16)
	.align		4
.L_16:
        /*0064*/ 	.word	index@(_max_pool2d)
        /*0068*/ 	.word	0x00000000


	//----- nvinfo : EIATTR_REGCOUNT
	.align		4
.L_17:
        /*006c*/ 	.byte	0x04, 0x2f
        /*006e*/ 	.short	(.L_19 - .L_18)
	.align		4
.L_18:
        /*0070*/ 	.word	index@(_pad)
        /*0074*/ 	.word	0x00000004


	//----- nvinfo : EIATTR_FRAME_SIZE
	.align		4
.L_19:
        /*0078*/ 	.byte	0x04, 0x11
        /*007a*/ 	.short	(.L_21 - .L_20)
	.align		4
.L_20:
        /*007c*/ 	.word	index@(_pad)
        /*0080*/ 	.word	0x00000000


	//----- nvinfo : EIATTR_MIN_STACK_SIZE
	.align		4
.L_21:
        /*0084*/ 	.byte	0x04, 0x12
        /*0086*/ 	.short	(.L_23 - .L_22)
	.align		4
.L_22:
        /*0088*/ 	.word	index@(_pad)
        /*008c*/ 	.word	0x00000000


	//----- nvinfo : EIATTR_MIN_STACK_SIZE
	.align		4
.L_23:
        /*0090*/ 	.byte	0x04, 0x12
        /*0092*/ 	.short	(.L_25 - .L_24)
	.align		4
.L_24:
        /*0094*/ 	.word	index@(_max_pool2d)
        /*0098*/ 	.word	0x00000000


	//----- nvinfo : EIATTR_MIN_STACK_SIZE
	.align		4
.L_25:
        /*009c*/ 	.byte	0x04, 0x12
        /*009e*/ 	.short	(.L_27 - .L_26)
	.align		4
.L_26:
        /*00a0*/ 	.word	index@(_conv2d)
        /*00a4*/ 	.word	0x00000000


	//----- nvinfo : EIATTR_MIN_STACK_SIZE
	.align		4
.L_27:
        /*00a8*/ 	.byte	0x04, 0x12
        /*00aa*/ 	.short	(.L_29 - .L_28)
	.align		4
.L_28:
        /*00ac*/ 	.word	index@(_batch_norm)
        /*00b0*/ 	.word	0x00000000


	//----- nvinfo : EIATTR_MIN_STACK_SIZE
	.align		4
.L_29:
        /*00b4*/ 	.byte	0x04, 0x12
        /*00b6*/ 	.short	(.L_31 - .L_30)
	.align		4
.L_30:
        /*00b8*/ 	.word	index@(_leaky_relu)
        /*00bc*/ 	.word	0x00000000
.L_31:


//--------------------- .nv.compat                --------------------------
	.section	.nv.compat,"",@"SHT_CUDA_COMPAT_INFO"
	.align	4
        /*0000*/ 	.byte	0x02, 0x09, 0x00, 0x00, 0x02, 0x02, 0x01, 0x00, 0x02, 0x05, 0x05, 0x00, 0x03, 0x07, 0x01, 0x01
        /*0010*/ 	.byte	0x02, 0x03, 0x00, 0x00, 0x02, 0x06, 0x01, 0x00, 0x04, 0x0b, 0x08, 0x00, 0x01, 0x00, 0x00, 0x00
        /*0020*/ 	.byte	0x00, 0x00, 0x00, 0x00


//--------------------- .nv.info._pad             --------------------------
	.section	.nv.info._pad,"",@"SHT_CUDA_INFO"
	.sectionflags	@""
	.align	4


	//----- nvinfo : EIATTR_CUDA_API_VERSION
	.align		4
        /*0000*/ 	.byte	0x04, 0x37
        /*0002*/ 	.short	(.L_33 - .L_32)
.L_32:
        /*0004*/ 	.word	0x00000082


	//----- nvinfo : EIATTR_SPARSE_MMA_MASK
	.align		4
.L_33:
        /*0008*/ 	.byte	0x03, 0x50
        /*000a*/ 	.short	0x0000


	//----- nvinfo : EIATTR_MAXREG_COUNT
	.align		4
        /*000c*/ 	.byte	0x03, 0x1b
        /*000e*/ 	.short	0x00ff


	//----- nvinfo : EIATTR_MERCURY_ISA_VERSION
	.align		4
        /*0010*/ 	.byte	0x03, 0x5f
        /*0012*/ 	.short	0x0101


	//----- nvinfo : EIATTR_VRC_CTA_INIT_COUNT
	.align		4
        /*0014*/ 	.byte	0x02, 0x4a
	.zero		1
	.zero		1


	//----- nvinfo : EIATTR_EXIT_INSTR_OFFSETS
	.align		4
        /*0018*/ 	.byte	0x04, 0x1c
        /*001a*/ 	.short	(.L_35 - .L_34)


	//   ....[0]....
.L_34:
        /*001c*/ 	.word	0x00000010


	//----- nvinfo : EIATTR_SW_WAR
	.align		4
.L_35:
        /*0020*/ 	.byte	0x04, 0x36
        /*0022*/ 	.short	(.L_37 - .L_36)
.L_36:
        /*0024*/ 	.word	0x00000008
.L_37:


//--------------------- .nv.info._max_pool2d      --------------------------
	.section	.nv.info._max_pool2d,"",@"SHT_CUDA_INFO"
	.sectionflags	@""
	.align	4


	//----- nvinfo : EIATTR_CUDA_API_VERSION
	.align		4
        /*0000*/ 	.byte	0x04, 0x37
        /*0002*/ 	.short	(.L_39 - .L_38)
.L_38:
        /*0004*/ 	.word	0x00000082


	//----- nvinfo : EIATTR_KPARAM_INFO
	.align		4
.L_39:
        /*0008*/ 	.byte	0x04, 0x17
        /*000a*/ 	.short	(.L_41 - .L_40)
.L_40:
        /*000c*/ 	.word	0x00000000
        /*0010*/ 	.short	0x0008
        /*0012*/ 	.short	0x002c
        /*0014*/ 	.byte	0x00, 0xf0, 0x11, 0x00


	//----- nvinfo : EIATTR_KPARAM_INFO
	.align		4
.L_41:
        /*0018*/ 	.byte	0x04, 0x17
        /*001a*/ 	.short	(.L_43 - .L_42)
.L_42:
        /*001c*/ 	.word	0x00000000
        /*0020*/ 	.short	0x0007
        /*0022*/ 	.short	0x0028
        /*0024*/ 	.byte	0x00, 0xf0, 0x11, 0x00


	//----- nvinfo : EIATTR_KPARAM_INFO
	.align		4
.L_43:
        /*0028*/ 	.byte	0x04, 0x17
        /*002a*/ 	.short	(.L_45 - .L_44)
.L_44:
        /*002c*/ 	.word	0x00000000
        /*0030*/ 	.short	0x0006
        /*0032*/ 	.short	0x0020
        /*0034*/ 	.byte	0x00, 0xf5, 0x21, 0x00


	//----- nvinfo : EIATTR_KPARAM_INFO
	.align		4
.L_45:
        /*0038*/ 	.byte	0x04, 0x17
        /*003a*/ 	.short	(.L_47 - .L_46)
.L_46:
        /*003c*/ 	.word	0x00000000
        /*0040*/ 	.short	0x0005
        /*0042*/ 	.short	0x0018
        /*0044*/ 	.byte	0x00, 0xf0, 0x11, 0x00


	//----- nvinfo : EIATTR_KPARAM_INFO
	.align		4
.L_47:
        /*0048*/ 	.byte	0x04, 0x17
        /*004a*/ 	.short	(.L_49 - .L_48)
.L_48:
        /*004c*/ 	.word	0x00000000
        /*0050*/ 	.short	0x0004
        /*0052*/ 	.short	0x0014
        /*0054*/ 	.byte	0x00, 0xf0, 0x11, 0x00


	//----- nvinfo : EIATTR_KPARAM_INFO
	.align		4
.L_49:
        /*0058*/ 	.byte	0x04, 0x17
        /*005a*/ 	.short	(.L_51 - .L_50)
.L_50:
        /*005c*/ 	.word	0x00000000
        /*0060*/ 	.short	0x0003
        /*0062*/ 	.short	0x0010
        /*0064*/ 	.byte	0x00, 0xf0, 0x11, 0x00


	//----- nvinfo : EIATTR_KPARAM_INFO
	.align		4
.L_51:
        /*0068*/ 	.byte	0x04, 0x17
        /*006a*/ 	.short	(.L_53 - .L_52)
.L_52:
        /*006c*/ 	.word	0x00000000
        /*0070*/ 	.short	0x0002
        /*0072*/ 	.short	0x000c
        /*0074*/ 	.byte	0x00, 0xf0, 0x11, 0x00


	//----- nvinfo : EIATTR_KPARAM_INFO
	.align		4
.L_53:
        /*0078*/ 	.byte	0x04, 0x17
        /*007a*/ 	.short	(.L_55 - .L_54)
.L_54:
        /*007c*/ 	.word	0x00000000
        /*0080*/ 	.short	0x0001
        /*0082*/ 	.short	0x0008
        /*0084*/ 	.byte	0x00, 0xf0, 0x11, 0x00


	//----- nvinfo : EIATTR_KPARAM_INFO
	.align		4
.L_55:
        /*0088*/ 	.byte	0x04, 0x17
        /*008a*/ 	.short	(.L_57 - .L_56)
.L_56:
        /*008c*/ 	.word	0x00000000
        /*0090*/ 	.short	0x0000
        /*0092*/ 	.short	0x0000
        /*0094*/ 	.byte	0x00, 0xf5, 0x21, 0x00


	//----- nvinfo : EIATTR_SPARSE_MMA_MASK
	.align		4
.L_57:
        /*0098*/ 	.byte	0x03, 0x50
        /*009a*/ 	.short	0x0000


	//----- nvinfo : EIATTR_MAXREG_COUNT
	.align		4
        /*009c*/ 	.byte	0x03, 0x1b
        /*009e*/ 	.short	0x00ff


	//----- nvinfo : EIATTR_MERCURY_ISA_VERSION
	.align		4
        /*00a0*/ 	.byte	0x03, 0x5f
        /*00a2*/ 	.short	0x0101


	//----- nvinfo : EIATTR_VRC_CTA_INIT_COUNT
	.align		4
        /*00a4*/ 	.byte	0x02, 0x4a
	.zero		1
	.zero		1


	//----- nvinfo : EIATTR_EXIT_INSTR_OFFSETS
	.align		4
        /*00a8*/ 	.byte	0x04, 0x1c
        /*00aa*/ 	.short	(.L_59 - .L_58)


	//   ....[0]....
.L_58:
        /*00ac*/ 	.word	0x000000c0


	//   ....[1]....
        /*00b0*/ 	.word	0x00000b40


	//----- nvinfo : EIATTR_CBANK_PARAM_SIZE
	.align		4
.L_59:
        /*00b4*/ 	.byte	0x03, 0x19
        /*00b6*/ 	.short	0x0030


	//----- nvinfo : EIATTR_PARAM_CBANK
	.align		4
        /*00b8*/ 	.byte	0x04, 0x0a
        /*00ba*/ 	.short	(.L_61 - .L_60)
	.align		4
.L_60:
        /*00bc*/ 	.word	index@(.nv.constant0._max_pool2d)
        /*00c0*/ 	.short	0x0380
        /*00c2*/ 	.short	0x0030


	//----- nvinfo : EIATTR_SW_WAR
	.align		4
.L_61:
        /*00c4*/ 	.byte	0x04, 0x36
        /*00c6*/ 	.short	(.L_63 - .L_62)
.L_62:
        /*00c8*/ 	.word	0x00000008
.L_63:


//--------------------- .nv.info._conv2d          --------------------------
	.section	.nv.info._conv2d,"",@"SHT_CUDA_INFO"
	.sectionflags	@""
	.align	4


	//----- nvinfo : EIATTR_CUDA_API_VERSION
	.align		4
        /*0000*/ 	.byte	0x04, 0x37
        /*0002*/ 	.short	(.L_65 - .L_64)
.L_64:
        /*0004*/ 	.word	0x00000082


	//----- nvinfo : EIATTR_SPARSE_MMA_MASK
	.align		4
.L_65:
        /*0008*/ 	.byte	0x03, 0x50
        /*000a*/ 	.short	0x0000


	//----- nvinfo : EIATTR_MAXREG_COUNT
	.align		4
        /*000c*/ 	.byte	0x03, 0x1b
        /*000e*/ 	.short	0x00ff


	//----- nvinfo : EIATTR_MERCURY_ISA_VERSION
	.align		4
        /*0010*/ 	.byte	0x03, 0x5f
        /*0012*/ 	.short	0x0101


	//----- nvinfo : EIATTR_VRC_CTA_INIT_COUNT
	.align		4
        /*0014*/ 	.byte	0x02, 0x4a
	.zero		1
	.zero		1


	//----- nvinfo : EIATTR_EXIT_INSTR_OFFSETS
	.align		4
        /*0018*/ 	.byte	0x04, 0x1c
        /*001a*/ 	.short	(.L_67 - .L_66)


	//   ....[0]....
.L_66:
        /*001c*/ 	.word	0x00000010


	//----- nvinfo : EIATTR_SW_WAR
	.align		4
.L_67:
        /*0020*/ 	.byte	0x04, 0x36
        /*0022*/ 	.short	(.L_69 - .L_68)
.L_68:
        /*0024*/ 	.word	0x00000008
.L_69:


//--------------------- .nv.info._batch_norm      --------------------------
	.section	.nv.info._batch_norm,"",@"SHT_CUDA_INFO"
	.sectionflags	@""
	.align	4


	//----- nvinfo : EIATTR_CUDA_API_VERSION
	.align		4
        /*0000*/ 	.byte	0x04, 0x37
        /*0002*/ 	.short	(.L_71 - .L_70)
.L_70:
        /*0004*/ 	.word	0x00000082


	//----- nvinfo : EIATTR_KPARAM_INFO
	.align		4
.L_71:
        /*0008*/ 	.byte	0x04, 0x17
        /*000a*/ 	.short	(.L_73 - .L_72)
.L_72:
        /*000c*/ 	.word	0x00000000
        /*0010*/ 	.short	0x0009
        /*0012*/ 	.short	0x0038
        /*0014*/ 	.byte	0x00, 0xf5, 0x21, 0x00


	//----- nvinfo : EIATTR_KPARAM_INFO
	.align		4
.L_73:
        /*0018*/ 	.byte	0x04, 0x17
        /*001a*/ 	.short	(.L_75 - .L_74)
.L_74:
        /*001c*/ 	.word	0x00000000
        /*0020*/ 	.short	0x0008
        /*0022*/ 	.short	0x0030
        /*0024*/ 	.byte	0x00, 0xf5, 0x21, 0x00


	//----- nvinfo : EIATTR_KPARAM_INFO
	.align		4
.L_75:
        /*0028*/ 	.byte	0x04, 0x17
        /*002a*/ 	.short	(.L_77 - .L_76)
.L_76:
        /*002c*/ 	.word	0x00000000
        /*0030*/ 	.short	0x0007
        /*0032*/ 	.short	0x0028
        /*0034*/ 	.byte	0x00, 0xf5, 0x21, 0x00


	//----- nvinfo : EIATTR_KPARAM_INFO
	.align		4
.L_77:
        /*0038*/ 	.byte	0x04, 0x17
        /*003a*/ 	.short	(.L_79 - .L_78)
.L_78:
        /*003c*/ 	.word	0x00000000
        /*0040*/ 	.short	0x0006
        /*0042*/ 	.short	0x0020
        /*0044*/ 	.byte	0x00, 0xf5, 0x21, 0x00


	//----- nvinfo : EIATTR_KPARAM_INFO
	.align		4
.L_79:
        /*0048*/ 	.byte	0x04, 0x17
        /*004a*/ 	.short	(.L_81 - .L_80)
.L_80:
        /*004c*/ 	.word	0x00000000
        /*0050*/ 	.short	0x0005
        /*0052*/ 	.short	0x001c
        /*0054*/ 	.byte	0x00, 0xf0, 0x11, 0x00


	//----- nvinfo : EIATTR_KPARAM_INFO
	.align		4
.L_81:
        /*0058*/ 	.byte	0x04, 0x17
        /*005a*/ 	.short	(.L_83 - .L_82)
.L_82:
        /*005c*/ 	.word	0x00000000
        /*0060*/ 	.short	0x0004
        /*0062*/ 	.short	0x0018
        /*0064*/ 	.byte	0x00, 0xf0, 0x11, 0x00


	//----- nvinfo : EIATTR_KPARAM_INFO
	.align		4
.L_83:
        /*0068*/ 	.byte	0x04, 0x17
        /*006a*/ 	.short	(.L_85 - .L_84)
.L_84:
        /*006c*/ 	.word	0x00000000
        /*0070*/ 	.short	0x0003
        /*0072*/ 	.short	0x0014
        /*0074*/ 	.byte	0x00, 0xf0, 0x11, 0x00


	//----- nvinfo : EIATTR_KPARAM_INFO
	.align		4
.L_85:
        /*0078*/ 	.byte	0x04, 0x17
        /*007a*/ 	.short	(.L_87 - .L_86)
.L_86:
        /*007c*/ 	.word	0x00000000
        /*0080*/ 	.short	0x0002
        /*0082*/ 	.short	0x0010
        /*0084*/ 	.byte	0x00, 0xf0, 0x11, 0x00


	//----- nvinfo : EIATTR_KPARAM_INFO
	.align		4
.L_87:
        /*0088*/ 	.byte	0x04, 0x17
        /*008a*/ 	.short	(.L_89 - .L_88)
.L_88:
        /*008c*/ 	.word	0x00000000
        /*0090*/ 	.short	0x0001
        /*0092*/ 	.short	0x0008
        /*0094*/ 	.byte	0x00, 0xf5, 0x21, 0x00


	//----- nvinfo : EIATTR_KPARAM_INFO
	.align		4
.L_89:
        /*0098*/ 	.byte	0x04, 0x17
        /*009a*/ 	.short	(.L_91 - .L_90)
.L_90:
        /*009c*/ 	.word	0x00000000
        /*00a0*/ 	.short	0x0000
        /*00a2*/ 	.short	0x0000
        /*00a4*/ 	.byte	0x00, 0xf5, 0x21, 0x00


	//----- nvinfo : EIATTR_SPARSE_MMA_MASK
	.align		4
.L_91:
        /*00a8*/ 	.byte	0x03, 0x50
        /*00aa*/ 	.short	0x0000


	//----- nvinfo : EIATTR_MAXREG_COUNT
	.align		4
        /*00ac*/ 	.byte	0x03, 0x1b
        /*00ae*/ 	.short	0x00ff


	//----- nvinfo : EIATTR_MERCURY_ISA_VERSION
	.align		4
        /*00b0*/ 	.byte	0x03, 0x5f
        /*00b2*/ 	.short	0x0101


	//----- nvinfo : EIATTR_VRC_CTA_INIT_COUNT
	.align		4
        /*00b4*/ 	.byte	0x02, 0x4a
	.zero		1
	.zero		1


	//----- nvinfo : EIATTR_EXIT_INSTR_OFFSETS
	.align		4
        /*00b8*/ 	.byte	0x04, 0x1c
        /*00ba*/ 	.short	(.L_93 - .L_92)


	//   ....[0]....
.L_92:
        /*00bc*/ 	.word	0x000002d0


	//----- nvinfo : EIATTR_CRS_STACK_SIZE
	.align		4
.L_93:
        /*00c0*/ 	.byte	0x04, 0x1e
        /*00c2*/ 	.short	(.L_95 - .L_94)
.L_94:
        /*00c4*/ 	.word	0x00000000


	//----- nvinfo : EIATTR_CBANK_PARAM_SIZE
	.align		4
.L_95:
        /*00c8*/ 	.byte	0x03, 0x19
        /*00ca*/ 	.short	0x0040


	//----- nvinfo : EIATTR_PARAM_CBANK
	.align		4
        /*00cc*/ 	.byte	0x04, 0x0a
        /*00ce*/ 	.short	(.L_97 - .L_96)
	.align		4
.L_96:
        /*00d0*/ 	.word	index@(.nv.constant0._batch_norm)
        /*00d4*/ 	.short	0x0380
        /*00d6*/ 	.short	0x0040


	//----- nvinfo : EIATTR_SW_WAR
	.align		4
.L_97:
        /*00d8*/ 	.byte	0x04, 0x36
        /*00da*/ 	.short	(.L_99 - .L_98)
.L_98:
        /*00dc*/ 	.word	0x00000008
.L_99:


//--------------------- .nv.info._leaky_relu      --------------------------
	.section	.nv.info._leaky_relu,"",@"SHT_CUDA_INFO"
	.sectionflags	@""
	.align	4


	//----- nvinfo : EIATTR_CUDA_API_VERSION
	.align		4
        /*0000*/ 	.byte	0x04, 0x37
        /*0002*/ 	.short	(.L_101 - .L_100)
.L_100:
        /*0004*/ 	.word	0x00000082


	//----- nvinfo : EIATTR_KPARAM_INFO
	.align		4
.L_101:
        /*0008*/ 	.byte	0x04, 0x17
        /*000a*/ 	.short	(.L_103 - .L_102)
.L_102:
        /*000c*/ 	.word	0x00000000
        /*0010*/ 	.short	0x0006
        /*0012*/ 	.short	0x0020
        /*0014*/ 	.byte	0x00, 0xf0, 0x11, 0x00


	//----- nvinfo : EIATTR_KPARAM_INFO
	.align		4
.L_103:
        /*0018*/ 	.byte	0x04, 0x17
        /*001a*/ 	.short	(.L_105 - .L_104)
.L_104:
        /*001c*/ 	.word	0x00000000
        /*0020*/ 	.short	0x0005
        /*0022*/ 	.short	0x001c
        /*0024*/ 	.byte	0x00, 0xf0, 0x11, 0x00


	//----- nvinfo : EIATTR_KPARAM_INFO
	.align		4
.L_105:
        /*0028*/ 	.byte	0x04, 0x17
        /*002a*/ 	.short	(.L_107 - .L_106)
.L_106:
        /*002c*/ 	.word	0x00000000
        /*0030*/ 	.short	0x0004
        /*0032*/ 	.short	0x0018
        /*0034*/ 	.byte	0x00, 0xf0, 0x11, 0x00


	//----- nvinfo : EIATTR_KPARAM_INFO
	.align		4
.L_107:
        /*0038*/ 	.byte	0x04, 0x17
        /*003a*/ 	.short	(.L_109 - .L_108)
.L_108:
        /*003c*/ 	.word	0x00000000
        /*0040*/ 	.short	0x0003
        /*0042*/ 	.short	0x0014
        /*0044*/ 	.byte	0x00, 0xf0, 0x11, 0x00


	//----- nvinfo : EIATTR_KPARAM_INFO
	.align		4
.L_109:
        /*0048*/ 	.byte	0x04, 0x17
        /*004a*/ 	.short	(.L_111 - .L_110)
.L_110:
        /*004c*/ 	.word	0x00000000
        /*0050*/ 	.short	0x0002
        /*0052*/ 	.short	0x0010
        /*0054*/ 	.byte	0x00, 0xf0, 0x11, 0x00


	//----- nvinfo : EIATTR_KPARAM_INFO
	.align		4
.L_111:
        /*0058*/ 	.byte	0x04, 0x17
        /*005a*/ 	.short	(.L_113 - .L_112)
.L_112:
        /*005c*/ 	.word	0x00000000
        /*0060*/ 	.short	0x0001
        /*0062*/ 	.short	0x0008
        /*0064*/ 	.byte	0x00, 0xf5, 0x21, 0x00


	//----- nvinfo : EIATTR_KPARAM_INFO
	.align		4
.L_113:
        /*0068*/ 	.byte	0x04, 0x17
        /*006a*/ 	.short	(.L_115 - .L_114)
.L_114:
        /*006c*/ 	.word	0x00000000
        /*0070*/ 	.short	0x0000
        /*0072*/ 	.short	0x0000
        /*0074*/ 	.byte	0x00, 0xf5, 0x21, 0x00


	//----- nvinfo : EIATTR_SPARSE_MMA_MASK
	.align		4
.L_115:
        /*0078*/ 	.byte	0x03, 0x50
        /*007a*/ 	.short	0x0000


	//----- nvinfo : EIATTR_MAXREG_COUNT
	.align		4
        /*007c*/ 	.byte	0x03, 0x1b
        /*007e*/ 	.short	0x00ff


	//----- nvinfo : EIATTR_MERCURY_ISA_VERSION
	.align		4
        /*0080*/ 	.byte	0x03, 0x5f
        /*0082*/ 	.short	0x0101


	//----- nvinfo : EIATTR_VRC_CTA_INIT_COUNT
	.align		4
        /*0084*/ 	.byte	0x02, 0x4a
	.zero		1
	.zero		1


	//----- nvinfo : EIATTR_EXIT_INSTR_OFFSETS
	.align		4
        /*0088*/ 	.byte	0x04, 0x1c
        /*008a*/ 	.short	(.L_117 - .L_116)


	//   ....[0]....
.L_116:
        /*008c*/ 	.word	0x00000150


	//----- nvinfo : EIATTR_CBANK_PARAM_SIZE
	.align		4
.L_117:
        /*0090*/ 	.byte	0x03, 0x19
        /*0092*/ 	.short	0x0024


	//----- nvinfo : EIATTR_PARAM_CBANK
	.align		4
        /*0094*/ 	.byte	0x04, 0x0a
        /*0096*/ 	.short	(.L_119 - .L_118)
	.align		4
.L_118:
        /*0098*/ 	.word	index@(.nv.constant0._leaky_relu)
        /*009c*/ 	.short	0x0380
        /*009e*/ 	.short	0x0024


	//----- nvinfo : EIATTR_SW_WAR
	.align		4
.L_119:
        /*00a0*/ 	.byte	0x04, 0x36
        /*00a2*/ 	.short	(.L_121 - .L_120)
.L_120:
        /*00a4*/ 	.word	0x00000008
.L_121:


//--------------------- .nv.callgraph             --------------------------
	.section	.nv.callgraph,"",@"SHT_CUDA_CALLGRAPH"
	.align	4
	.sectionentsize	8
	.align		4
        /*0000*/ 	.word	0x00000000
	.align		4
        /*0004*/ 	.word	0xffffffff
	.align		4
        /*0008*/ 	.word	0x00000000
	.align		4
        /*000c*/ 	.word	0xfffffffe
	.align		4
        /*0010*/ 	.word	0x00000000
	.align		4
        /*0014*/ 	.word	0xfffffffd
	.align		4
        /*0018*/ 	.word	0x00000000
	.align		4
        /*001c*/ 	.word	0xfffffffc


//--------------------- .text._pad                --------------------------
	.section	.text._pad,"ax",@progbits
	.align	128
        .global         _pad
        .type           _pad,@function
        .size           _pad,(.L_x_26 - _pad)
        .other          _pad,@"STO_CUDA_ENTRY STV_DEFAULT"
_pad:
.text._pad:
[----:B------:R-:W-:Y:S01]  /*0000*/  LDC R1, c[0x0][0x37c] ;  /* 0x0000df00ff017b82 */ /* 0x000fe20000000800 */
[----:B------:R-:W-:Y:S05]  /*0010*/  EXIT ;  /* 0x000000000000794d */ /* 0x000fea0003800000 */
.L_x_0:
[----:B------:R-:W-:-:S00]  /*0020*/  BRA `(.L_x_0) ;  /* 0xfffffffc00fc7947 */ /* 0x000fc0000383ffff */
[----:B------:R-:W-:-:S00]  /*0030*/  NOP ;  /* 0x0000000000007918 */ /* 0x000fc00000000000 */
        /* <DEDUP_REMOVED lines=12> */
.L_x_26:


//--------------------- .text._max_pool2d         --------------------------
	.section	.text._max_pool2d,"ax",@progbits
	.align	128
        .global         _max_pool2d
        .type           _max_pool2d,@function
        .size           _max_pool2d,(.L_x_27 - _max_pool2d)
        .other          _max_pool2d,@"STO_CUDA_ENTRY STV_DEFAULT"
_max_pool2d:
.text._max_pool2d:
[----:B------:R-:W-:Y:S01]  /*0000*/  LDC R1, c[0x0][0x37c] ;  /* 0x0000df00ff017b82 */ /* 0x000fe20000000800 */
[----:B------:R-:W0:Y:S07]  /*0010*/  S2R R3, SR_TID.Y ;  /* 0x0000000000037919 */ /* 0x000e2e0000002200 */
[----:B------:R-:W1:Y:S01]  /*0020*/  LDC R5, c[0x0][0x360] ;  /* 0x0000d800ff057b82 */ /* 0x000e620000000800 */
[----:B------:R-:W2:Y:S01]  /*0030*/  LDCU.64 UR6, c[0x0][0x3a8] ;  /* 0x00007500ff0677ac */ /* 0x000ea20008000a00 */
[----:B------:R-:W1:Y:S06]  /*0040*/  S2R R2, SR_TID.X ;  /* 0x0000000000027919 */ /* 0x000e6c0000002100 */
[----:B------:R-:W0:Y:S08]  /*0050*/  S2UR UR5, SR_CTAID.Y ;  /* 0x00000000000579c3 */ /* 0x000e300000002600 */
[----:B------:R-:W0:Y:S08]  /*0060*/  LDC R0, c[0x0][0x364] ;  /* 0x0000d900ff007b82 */ /* 0x000e300000000800 */
[----:B------:R-:W1:Y:S01]  /*0070*/  S2UR UR4, SR_CTAID.X ;  /* 0x00000000000479c3 */ /* 0x000e620000002500 */
[----:B0-----:R-:W-:-:S05]  /*0080*/  IMAD R0, R0, UR5, R3 ;  /* 0x0000000500007c24 */ /* 0x001fca000f8e0203 */
[----:B--2---:R-:W-:Y:S01]  /*0090*/  ISETP.GE.U32.AND P0, PT, R0, UR7, PT ;  /* 0x0000000700007c0c */ /* 0x004fe2000bf06070 */
[----:B-1----:R-:W-:-:S05]  /*00a0*/  IMAD R5, R5, UR4, R2 ;  /* 0x0000000405057c24 */ /* 0x002fca000f8e0202 */
[----:B------:R-:W-:-:S13]  /*00b0*/  ISETP.GE.U32.OR P0, PT, R5, UR6, P0 ;  /* 0x0000000605007c0c */ /* 0x000fda0008706470 */
[----:B------:R-:W-:Y:S05]  /*00c0*/  @P0 EXIT ;  /* 0x000000000000094d */ /* 0x000fea0003800000 */
[----:B------:R-:W0:Y:S01]  /*00d0*/  LDC.64 R8, c[0x0][0x390] ;  /* 0x0000e400ff087b82 */ /* 0x000e220000000a00 */
[----:B------:R-:W1:Y:S01]  /*00e0*/  LDCU UR5, c[0x0][0x38c] ;  /* 0x00007180ff0577ac */ /* 0x000e620008000800 */
[----:B------:R-:W2:Y:S06]  /*00f0*/  LDCU UR4, c[0x0][0x398] ;  /* 0x00007300ff0477ac */ /* 0x000eac0008000800 */
[----:B------:R-:W3:Y:S01]  /*0100*/  LDC.64 R10, c[0x0][0x380] ;  /* 0x0000e000ff0a7b82 */ /* 0x000ee20000000a00 */
[----:B------:R-:W4:Y:S01]  /*0110*/  LDCU.64 UR8, c[0x0][0x358] ;  /* 0x00006b00ff0877ac */ /* 0x000f220008000a00 */
[----:B-1----:R-:W-:-:S04]  /*0120*/  IMAD R3, R0, UR5, R5 ;  /* 0x0000000500037c24 */ /* 0x002fc8000f8e0205 */
[----:B--2---:R-:W-:Y:S01]  /*0130*/  IMAD R3, R3, UR4, RZ ;  /* 0x0000000403037c24 */ /* 0x004fe2000f8e02ff */
[----:B0-----:R-:W-:-:S04]  /*0140*/  VIMNMX R2, PT, PT, R9, R8, PT ;  /* 0x0000000809027248 */ /* 0x001fc80003fe0100 */
[----:B------:R-:W-:Y:S01]  /*0150*/  ISETP.GE.AND P0, PT, R2, 0x1, PT ;  /* 0x000000010200780c */ /* 0x000fe20003f06270 */
[----:B---3--:R-:W-:-:S06]  /*0160*/  IMAD.WIDE R10, R3, 0x4, R10 ;  /* 0x00000004030a7825 */ /* 0x008fcc00078e020a */
[----:B----4-:R0:W5:Y:S06]  /*0170*/  LDG.E R10, desc[UR8][R10.64] ;  /* 0x000000080a0a7981 */ /* 0x01016c000c1e1900 */
[----:B------:R-:W-:Y:S05]  /*0180*/  @!P0 BRA `(.L_x_1) ;  /* 0x0000000800588947 */ /* 0x000fea0003800000 */
[----:B------:R-:W1:Y:S01]  /*0190*/  LDCU.64 UR6, c[0x0][0x380] ;  /* 0x00007000ff0677ac */ /* 0x000e620008000a00 */
[C---:B------:R-:W-:Y:S02]  /*01a0*/  LOP3.LUT R25, R8.reuse, 0xf, RZ, 0xc0, !PT ;  /* 0x0000000f08197812 */ /* 0x040fe400078ec0ff */
[C---:B------:R-:W-:Y:S02]  /*01b0*/  LOP3.LUT R26, R8.reuse, 0x7, RZ, 0xc0, !PT ;  /* 0x00000007081a7812 */ /* 0x040fe400078ec0ff */
[C---:B------:R-:W-:Y:S01]  /*01c0*/  LOP3.LUT R6, R8.reuse, 0x7ffffff0, RZ, 0xc0, !PT ;  /* 0x7ffffff008067812 */ /* 0x040fe200078ec0ff */
[----:B------:R-:W-:Y:S01]  /*01d0*/  VIADD R2, R25, 0xffffffff ;  /* 0xffffffff19027836 */ /* 0x000fe20000000000 */
[----:B------:R-:W-:Y:S01]  /*01e0*/  LOP3.LUT R7, R8, 0x3, RZ, 0xc0, !PT ;  /* 0x0000000308077812 */ /* 0x000fe200078ec0ff */
[----:B------:R-:W-:Y:S02]  /*01f0*/  VIADD R3, R26, 0xffffffff ;  /* 0xffffffff1a037836 */ /* 0x000fe40000000000 */
[----:B------:R-:W-:Y:S01]  /*0200*/  IMAD.MOV R9, RZ, RZ, -R6 ;  /* 0x000000ffff097224 */ /* 0x000fe200078e0a06 */
[----:B------:R-:W-:Y:S01]  /*0210*/  ISETP.GE.U32.AND P1, PT, R2, 0x7, PT ;  /* 0x000000070200780c */ /* 0x000fe20003f26070 */
[----:B------:R-:W-:Y:S01]  /*0220*/  IMAD R8, R5, UR4, RZ ;  /* 0x0000000405087c24 */ /* 0x000fe2000f8e02ff */
[----:B------:R-:W-:Y:S01]  /*0230*/  ISETP.GE.U32.AND P0, PT, R3, 0x3, PT ;  /* 0x000000030300780c */ /* 0x000fe20003f06070 */
[----:B------:R-:W-:Y:S01]  /*0240*/  UMOV UR4, URZ ;  /* 0x000000ff00047c82 */ /* 0x000fe20008000000 */
[----:B-1----:R-:W-:-:S04]  /*0250*/  UIADD3 UR5, UP0, UPT, UR6, 0x20, URZ ;  /* 0x0000002006057890 */ /* 0x002fc8000ff1e0ff */
[----:B------:R-:W-:-:S12]  /*0260*/  UIADD3.X UR6, UPT, UPT, URZ, UR7, URZ, UP0, !UPT ;  /* 0x00000007ff067290 */ /* 0x000fd800087fe4ff */
.L_x_7:
[----:B------:R-:W1:Y:S01]  /*0270*/  LDCU.64 UR10, c[0x0][0x390] ;  /* 0x00007200ff0a77ac */ /* 0x000e620008000a00 */
[----:B------:R-:W2:Y:S01]  /*0280*/  LDC R3, c[0x0][0x398] ;  /* 0x0000e600ff037b82 */ /* 0x000ea20000000800 */
[----:B0-----:R-:W-:Y:S01]  /*0290*/  IMAD.MOV.U32 R11, RZ, RZ, RZ ;  /* 0x000000ffff0b7224 */ /* 0x001fe200078e00ff */
[----:B------:R-:W0:Y:S01]  /*02a0*/  LDCU UR7, c[0x0][0x38c] ;  /* 0x00007180ff0777ac */ /* 0x000e220008000800 */
[----:B-1----:R-:W-:Y:S01]  /*02b0*/  UISETP.GE.U32.AND UP0, UPT, UR10, 0x10, UPT ;  /* 0x000000100a00788c */ /* 0x002fe2000bf06070 */
[----:B--2---:R-:W-:Y:S01]  /*02c0*/  IMAD R3, R0, R3, UR4 ;  /* 0x0000000400037e24 */ /* 0x004fe2000f8e0203 */
[----:B------:R-:W-:-:S03]  /*02d0*/  UIADD3 UR4, UPT, UPT, UR4, 0x1, URZ ;  /* 0x0000000104047890 */ /* 0x000fc6000fffe0ff */
[----:B0-----:R-:W-:Y:S01]  /*02e0*/  IMAD R4, R3, UR7, R8 ;  /* 0x0000000703047c24 */ /* 0x001fe2000f8e0208 */
[----:B------:R-:W-:-:S03]  /*02f0*/  UISETP.NE.AND UP1, UPT, UR4, UR11, UPT ;  /* 0x0000000b0400728c */ /* 0x000fc6000bf25270 */
[----:B------:R-:W-:Y:S08]  /*0300*/  BRA.U !UP0, `(.L_x_2) ;  /* 0x0000000108e87547 */ /* 0x000ff0000b800000 */
[----:B------:R-:W-:Y:S02]  /*0310*/  IMAD.MOV.U32 R12, RZ, RZ, R4 ;  /* 0x000000ffff0c7224 */ /* 0x000fe400078e0004 */
[----:B------:R-:W-:-:S07]  /*0320*/  IMAD.MOV.U32 R11, RZ, RZ, R9 ;  /* 0x000000ffff0b7224 */ /* 0x000fce00078e0009 */
.L_x_3:
[----:B------:R-:W-:Y:S02]  /*0330*/  IMAD.U32 R2, RZ, RZ, UR5 ;  /* 0x00000005ff027e24 */ /* 0x000fe4000f8e00ff */
[----:B------:R-:W-:Y:S02]  /*0340*/  IMAD.U32 R3, RZ, RZ, UR6 ;  /* 0x00000006ff037e24 */ /* 0x000fe4000f8e00ff */
[----:B------:R-:W-:-:S05]  /*0350*/  IMAD.WIDE R2, R12, 0x4, R2 ;  /* 0x000000040c027825 */ /* 0x000fca00078e0202 */
[----:B------:R-:W2:Y:S04]  /*0360*/  LDG.E R23, desc[UR8][R2.64+-0x20] ;  /* 0xffffe00802177981 */ /* 0x000ea8000c1e1900 */
[----:B------:R-:W3:Y:S04]  /*0370*/  LDG.E R24, desc[UR8][R2.64+-0x1c] ;  /* 0xffffe40802187981 */ /* 0x000ee8000c1e1900 */
[----:B------:R-:W4:Y:S04]  /*0380*/  LDG.E R22, desc[UR8][R2.64+-0x18] ;  /* 0xffffe80802167981 */ /* 0x000f28000c1e1900 */
        /* <DEDUP_REMOVED lines=8> */
[----:B------:R-:W4:Y:S01]  /*0410*/  LDG.E R14, desc[UR8][R2.64+0xc] ;  /* 0x00000c08020e7981 */ /* 0x000f22000c1e1900 */
[----:B--2--5:R-:W-:-:S04]  /*0420*/  FSETP.GT.AND P2, PT, R23, R10, PT ;  /* 0x0000000a1700720b */ /* 0x024fc80003f44000 */
[----:B------:R-:W-:Y:S02]  /*0430*/  FSEL R23, R23, R10, P2 ;  /* 0x0000000a17177208 */ /* 0x000fe40001000000 */
[----:B------:R-:W2:Y:S02]  /*0440*/  LDG.E R10, desc[UR8][R2.64+0x10] ;  /* 0x00001008020a7981 */ /* 0x000ea4000c1e1900 */
[----:B---3--:R-:W-:-:S04]  /*0450*/  FSETP.GT.AND P2, PT, R24, R23, PT ;  /* 0x000000171800720b */ /* 0x008fc80003f44000 */
[----:B------:R-:W-:Y:S02]  /*0460*/  FSEL R27, R24, R23, P2 ;  /* 0x00000017181b7208 */ /* 0x000fe40001000000 */
[----:B------:R-:W3:Y:S02]  /*0470*/  LDG.E R23, desc[UR8][R2.64+0x14] ;  /* 0x0000140802177981 */ /* 0x000ee4000c1e1900 */
[CC--:B----4-:R-:W-:Y:S02]  /*0480*/  FSETP.GT.AND P2, PT, R22.reuse, R27.reuse, PT ;  /* 0x0000001b1600720b */ /* 0x0d0fe40003f44000 */
[----:B------:R-:W4:Y:S02]  /*0490*/  LDG.E R24, desc[UR8][R2.64+0x1c] ;  /* 0x00001c0802187981 */ /* 0x000f24000c1e1900 */
[----:B------:R-:W-:Y:S02]  /*04a0*/  FSEL R28, R22, R27, P2 ;  /* 0x0000001b161c7208 */ /* 0x000fe40001000000 */
[----:B------:R-:W4:Y:S02]  /*04b0*/  LDG.E R22, desc[UR8][R2.64+0x18] ;  /* 0x0000180802167981 */ /* 0x000f24000c1e1900 */
[----:B------:R-:W-:-:S04]  /*04c0*/  FSETP.GT.AND P2, PT, R13, R28, PT ;  /* 0x0000001c0d00720b */ /* 0x000fc80003f44000 */
[----:B------:R-:W-:-:S04]  /*04d0*/  FSEL R28, R13, R28, P2 ;  /* 0x0000001c0d1c7208 */ /* 0x000fc80001000000 */
        /* <DEDUP_REMOVED lines=15> */
[----:B------:R-:W-:Y:S01]  /*05d0*/  FSEL R15, R14, R15, P2 ;  /* 0x0000000f0e0f7208 */ /* 0x000fe20001000000 */
[----:B------:R-:W-:-:S05]  /*05e0*/  VIADD R11, R11, 0x10 ;  /* 0x000000100b0b7836 */ /* 0x000fca0000000000 */
[----:B------:R-:W-:Y:S01]  /*05f0*/  ISETP.NE.AND P3, PT, R11, RZ, PT ;  /* 0x000000ff0b00720c */ /* 0x000fe20003f65270 */
[----:B------:R-:W-:Y:S01]  /*0600*/  VIADD R12, R12, 0x10 ;  /* 0x000000100c0c7836 */ /* 0x000fe20000000000 */
[----:B--2---:R-:W-:-:S04]  /*0610*/  FSETP.GT.AND P2, PT, R10, R15, PT ;  /* 0x0000000f0a00720b */ /* 0x004fc80003f44000 */
[----:B------:R-:W-:-:S04]  /*0620*/  FSEL R10, R10, R15, P2 ;  /* 0x0000000f0a0a7208 */ /* 0x000fc80001000000 */
[----:B---3--:R-:W-:-:S04]  /*0630*/  FSETP.GT.AND P2, PT, R23, R10, PT ;  /* 0x0000000a1700720b */ /* 0x008fc80003f44000 */
[----:B------:R-:W-:-:S04]  /*0640*/  FSEL R23, R23, R10, P2 ;  /* 0x0000000a17177208 */ /* 0x000fc80001000000 */
[----:B----4-:R-:W-:-:S04]  /*0650*/  FSETP.GT.AND P2, PT, R22, R23, PT ;  /* 0x000000171600720b */ /* 0x010fc80003f44000 */
[----:B------:R-:W-:-:S04]  /*0660*/  FSEL R23, R22, R23, P2 ;  /* 0x0000001716177208 */ /* 0x000fc80001000000 */
[----:B------:R-:W-:-:S04]  /*0670*/  FSETP.GT.AND P2, PT, R24, R23, PT ;  /* 0x000000171800720b */ /* 0x000fc80003f44000 */
[----:B------:R-:W-:Y:S01]  /*0680*/  FSEL R10, R24, R23, P2 ;  /* 0x00000017180a7208 */ /* 0x000fe20001000000 */
[----:B------:R-:W-:Y:S08]  /*0690*/  @P3 BRA `(.L_x_3) ;  /* 0xfffffffc00243947 */ /* 0x000ff0000383ffff */
[----:B------:R-:W-:-:S07]  /*06a0*/  IMAD.MOV.U32 R11, RZ, RZ, R6 ;  /* 0x000000ffff0b7224 */ /* 0x000fce00078e0006 */
.L_x_2:
[----:B------:R-:W-:-:S13]  /*06b0*/  ISETP.NE.AND P2, PT, R25, RZ, PT ;  /* 0x000000ff1900720c */ /* 0x000fda0003f45270 */
[----:B------:R-:W-:Y:S05]  /*06c0*/  @!P2 BRA `(.L_x_4) ;  /* 0x000000040004a947 */ /* 0x000fea0003800000 */
[----:B------:R-:W-:Y:S01]  /*06d0*/  ISETP.NE.AND P2, PT, R26, RZ, PT ;  /* 0x000000ff1a00720c */ /* 0x000fe20003f45270 */
[----:B------:R-:W-:-:S12]  /*06e0*/  @!P1 BRA `(.L_x_5) ;  /* 0x0000000000709947 */ /* 0x000fd80003800000 */
[----:B------:R-:W0:Y:S01]  /*06f0*/  LDC.64 R2, c[0x0][0x380] ;  /* 0x0000e000ff027b82 */ /* 0x000e220000000a00 */
[----:B------:R-:W-:-:S04]  /*0700*/  IMAD.IADD R13, R4, 0x1, R11 ;  /* 0x00000001040d7824 */ /* 0x000fc800078e020b */
[----:B0-----:R-:W-:-:S05]  /*0710*/  IMAD.WIDE R2, R13, 0x4, R2 ;  /* 0x000000040d027825 */ /* 0x001fca00078e0202 */
[----:B------:R-:W2:Y:S04]  /*0720*/  LDG.E R13, desc[UR8][R2.64] ;  /* 0x00000008020d7981 */ /* 0x000ea8000c1e1900 */
[----:B------:R-:W3:Y:S04]  /*0730*/  LDG.E R15, desc[UR8][R2.64+0x4] ;  /* 0x00000408020f7981 */ /* 0x000ee8000c1e1900 */
[----:B------:R-:W4:Y:S04]  /*0740*/  LDG.E R17, desc[UR8][R2.64+0x8] ;  /* 0x0000080802117981 */ /* 0x000f28000c1e1900 */
[----:B------:R-:W4:Y:S04]  /*0750*/  LDG.E R19, desc[UR8][R2.64+0xc] ;  /* 0x00000c0802137981 */ /* 0x000f28000c1e1900 */
[----:B------:R-:W4:Y:S04]  /*0760*/  LDG.E R21, desc[UR8][R2.64+0x10] ;  /* 0x0000100802157981 */ /* 0x000f28000c1e1900 */
[----:B------:R-:W4:Y:S04]  /*0770*/  LDG.E R23, desc[UR8][R2.64+0x14] ;  /* 0x0000140802177981 */ /* 0x000f28000c1e1900 */
[----:B------:R-:W4:Y:S04]  /*0780*/  LDG.E R27, desc[UR8][R2.64+0x18] ;  /* 0x00001808021b7981 */ /* 0x000f28000c1e1900 */
[----:B------:R-:W4:Y:S01]  /*0790*/  LDG.E R29, desc[UR8][R2.64+0x1c] ;  /* 0x00001c08021d7981 */ /* 0x000f22000c1e1900 */
[----:B------:R-:W-:Y:S01]  /*07a0*/  VIADD R11, R11, 0x8 ;  /* 0x000000080b0b7836 */ /* 0x000fe20000000000 */
[----:B--2--5:R-:W-:-:S04]  /*07b0*/  FSETP.GT.AND P3, PT, R13, R10, PT ;  /* 0x0000000a0d00720b */ /* 0x024fc80003f64000 */
[----:B------:R-:W-:-:S04]  /*07c0*/  FSEL R10, R13, R10, P3 ;  /* 0x0000000a0d0a7208 */ /* 0x000fc80001800000 */
[----:B---3--:R-:W-:-:S04]  /*07d0*/  FSETP.GT.AND P3, PT, R15, R10, PT ;  /* 0x0000000a0f00720b */ /* 0x008fc80003f64000 */
[----:B------:R-:W-:-:S04]  /*07e0*/  FSEL R10, R15, R10, P3 ;  /* 0x0000000a0f0a7208 */ /* 0x000fc80001800000 */
[----:B----4-:R-:W-:-:S04]  /*07f0*/  FSETP.GT.AND P3, PT, R17, R10, PT ;  /* 0x0000000a1100720b */ /* 0x010fc80003f64000 */
        /* <DEDUP_REMOVED lines=10> */
[----:B------:R-:W-:-:S09]  /*08a0*/  FSEL R10, R29, R10, P3 ;  /* 0x0000000a1d0a7208 */ /* 0x000fd20001800000 */
.L_x_5:
        /* <DEDUP_REMOVED lines=18> */
[----:B------:R-:W-:-:S09]  /*09d0*/  FSEL R10, R19, R10, P3 ;  /* 0x0000000a130a7208 */ /* 0x000fd20001800000 */
.L_x_6:
[----:B------:R-:W-:Y:S05]  /*09e0*/  @!P2 BRA `(.L_x_4) ;  /* 0x00000000003ca947 */ /* 0x000fea0003800000 */
[----:B------:R-:W0:Y:S01]  /*09f0*/  LDC.64 R2, c[0x0][0x380] ;  /* 0x0000e000ff027b82 */ /* 0x000e220000000a00 */
[----:B------:R-:W-:-:S04]  /*0a00*/  IMAD.IADD R11, R4, 0x1, R11 ;  /* 0x00000001040b7824 */ /* 0x000fc800078e020b */
[----:B0-----:R-:W-:-:S05]  /*0a10*/  IMAD.WIDE R2, R11, 0x4, R2 ;  /* 0x000000040b027825 */ /* 0x001fca00078e0202 */
[----:B------:R-:W2:Y:S01]  /*0a20*/  LDG.E R11, desc[UR8][R2.64] ;  /* 0x00000008020b7981 */ /* 0x000ea2000c1e1900 */
[----:B------:R-:W-:Y:S02]  /*0a30*/  ISETP.NE.AND P3, PT, R7, 0x1, PT ;  /* 0x000000010700780c */ /* 0x000fe40003f65270 */
[----:B--2--5:R-:W-:-:S04]  /*0a40*/  FSETP.GT.AND P2, PT, R11, R10, PT ;  /* 0x0000000a0b00720b */ /* 0x024fc80003f44000 */
[----:B------:R-:W-:-:S07]  /*0a50*/  FSEL R10, R11, R10, P2 ;  /* 0x0000000a0b0a7208 */ /* 0x000fce0001000000 */
[----:B------:R-:W-:Y:S05]  /*0a60*/  @!P3 BRA `(.L_x_4) ;  /* 0x00000000001cb947 */ /* 0x000fea0003800000 */
[----:B------:R-:W-:Y:S01]  /*0a70*/  ISETP.NE.AND P2, PT, R7, 0x2, PT ;  /* 0x000000020700780c */ /* 0x000fe20003f45270 */
[----:B------:R-:W2:-:S12]  /*0a80*/  LDG.E R11, desc[UR8][R2.64+0x4] ;  /* 0x00000408020b7981 */ /* 0x000e98000c1e1900 */
[----:B------:R-:W3:Y:S01]  /*0a90*/  @P2 LDG.E R13, desc[UR8][R2.64+0x8] ;  /* 0x00000808020d2981 */ /* 0x000ee2000c1e1900 */
[----:B--2---:R-:W-:-:S04]  /*0aa0*/  FSETP.GT.AND P3, PT, R11, R10, PT ;  /* 0x0000000a0b00720b */ /* 0x004fc80003f64000 */
[----:B------:R-:W-:-:S04]  /*0ab0*/  FSEL R10, R11, R10, P3 ;  /* 0x0000000a0b0a7208 */ /* 0x000fc80001800000 */
[----:B---3--:R-:W-:-:S04]  /*0ac0*/  @P2 FSETP.GT.AND P3, PT, R13, R10, PT ;  /* 0x0000000a0d00220b */ /* 0x008fc80003f64000 */
[----:B------:R-:W-:-:S09]  /*0ad0*/  @P2 FSEL R10, R13, R10, P3 ;  /* 0x0000000a0d0a2208 */ /* 0x000fd20001800000 */
.L_x_4:
[----:B------:R-:W-:Y:S05]  /*0ae0*/  BRA.U UP1, `(.L_x_7) ;  /* 0xfffffff501e07547 */ /* 0x000fea000b83ffff */
.L_x_1:
[----:B------:R-:W1:Y:S01]  /*0af0*/  LDC.64 R2, c[0x0][0x3a0] ;  /* 0x0000e800ff027b82 */ /* 0x000e620000000a00 */
[----:B------:R-:W2:Y:S02]  /*0b00*/  LDCU UR4, c[0x0][0x3a8] ;  /* 0x00007500ff0477ac */ /* 0x000ea40008000800 */
[----:B--2---:R-:W-:-:S04]  /*0b10*/  IMAD R5, R0, UR4, R5 ;  /* 0x0000000400057c24 */ /* 0x004fc8000f8e0205 */
[----:B-1----:R-:W-:-:S05]  /*0b20*/  IMAD.WIDE.U32 R2, R5, 0x4, R2 ;  /* 0x0000000405027825 */ /* 0x002fca00078e0002 */
[----:B-----5:R-:W-:Y:S01]  /*0b30*/  STG.E desc[UR8][R2.64], R10 ;  /* 0x0000000a02007986 */ /* 0x020fe2000c101908 */
[----:B------:R-:W-:Y:S05]  /*0b40*/  EXIT ;  /* 0x000000000000794d */ /* 0x000fea0003800000 */
.L_x_8:
        /* <DEDUP_REMOVED lines=11> */
.L_x_27:


//--------------------- .text._conv2d             --------------------------
	.section	.text._conv2d,"ax",@progbits
	.align	128
        .global         _conv2d
        .type           _conv2d,@function
        .size           _conv2d,(.L_x_28 - _conv2d)
        .other          _conv2d,@"STO_CUDA_ENTRY STV_DEFAULT"
_conv2d:
.text._conv2d:
[----:B------:R-:W-:Y:S01]  /*0000*/  LDC R1, c[0x0][0x37c] ;  /* 0x0000df00ff017b82 */ /* 0x000fe20000000800 */
[----:B------:R-:W-:Y:S05]  /*0010*/  EXIT ;  /* 0x000000000000794d */ /* 0x000fea0003800000 */
.L_x_9:
        /* <DEDUP_REMOVED lines=14> */
.L_x_28:


//--------------------- .text._batch_norm         --------------------------
	.section	.text._batch_norm,"ax",@progbits
	.align	128
        .global         _batch_norm
        .type           _batch_norm,@function
        .size           _batch_norm,(.L_x_25 - _batch_norm)
        .other          _batch_norm,@"STO_CUDA_ENTRY STV_DEFAULT"
_batch_norm:
.text._batch_norm:
[----:B------:R-:W-:Y:S01]  /*0000*/  LDC R1, c[0x0][0x37c] ;  /* 0x0000df00ff017b82 */ /* 0x000fe20000000800 */
[----:B------:R-:W0:Y:S07]  /*0010*/  S2R R2, SR_CTAID.Y ;  /* 0x0000000000027919 */ /* 0x000e2e0000002600 */
[----:B------:R-:W0:Y:S01]  /*0020*/  LDC.64 R12, c[0x0][0x3a8] ;  /* 0x0000ea00ff0c7b82 */ /* 0x000e220000000a00 */
[----:B------:R-:W1:Y:S01]  /*0030*/  LDCU.64 UR4, c[0x0][0x358] ;  /* 0x00006b00ff0477ac */ /* 0x000e620008000a00 */
[----:B------:R-:W2:Y:S01]  /*0040*/  S2R R3, SR_TID.X ;  /* 0x0000000000037919 */ /* 0x000ea20000002100 */
[----:B------:R-:W2:Y:S01]  /*0050*/  LDCU.64 UR8, c[0x0][0x398] ;  /* 0x00007300ff0877ac */ /* 0x000ea20008000a00 */
[----:B------:R-:W3:Y:S04]  /*0060*/  S2R R5, SR_TID.Y ;  /* 0x0000000000057919 */ /* 0x000ee80000002200 */
[----:B------:R-:W4:Y:S08]  /*0070*/  S2UR UR6, SR_CTAID.X ;  /* 0x00000000000679c3 */ /* 0x000f300000002500 */
[----:B------:R-:W4:Y:S08]  /*0080*/  LDC R7, c[0x0][0x394] ;  /* 0x0000e500ff077b82 */ /* 0x000f300000000800 */
[----:B------:R-:W3:Y:S01]  /*0090*/  LDC.64 R10, c[0x0][0x3a0] ;  /* 0x0000e800ff0a7b82 */ /* 0x000ee20000000a00 */
[----:B0-----:R-:W-:-:S07]  /*00a0*/  IMAD.WIDE.U32 R12, R2, 0x4, R12 ;  /* 0x00000004020c7825 */ /* 0x001fce00078e000c */
[----:B------:R-:W0:Y:S01]  /*00b0*/  LDC.64 R8, c[0x0][0x380] ;  /* 0x0000e000ff087b82 */ /* 0x000e220000000a00 */
[----:B-1----:R-:W3:Y:S01]  /*00c0*/  LDG.E R12, desc[UR4][R12.64] ;  /* 0x000000040c0c7981 */ /* 0x002ee2000c1e1900 */
[----:B----4-:R-:W-:-:S06]  /*00d0*/  IMAD R0, R7, UR6, R2 ;  /* 0x0000000607007c24 */ /* 0x010fcc000f8e0202 */
[----:B------:R-:W1:Y:S01]  /*00e0*/  LDC.64 R6, c[0x0][0x3b0] ;  /* 0x0000ec00ff067b82 */ /* 0x000e620000000a00 */
[----:B--2---:R-:W-:-:S04]  /*00f0*/  IMAD R0, R0, UR8, R3 ;  /* 0x0000000800007c24 */ /* 0x004fc8000f8e0203 */
[----:B---3--:R-:W-:Y:S02]  /*0100*/  IMAD R4, R0, UR9, R5 ;  /* 0x0000000900047c24 */ /* 0x008fe4000f8e0205 */
[----:B------:R-:W-:-:S04]  /*0110*/  IMAD.WIDE.U32 R10, R2, 0x4, R10 ;  /* 0x00000004020a7825 */ /* 0x000fc800078e000a */
[----:B0-----:R-:W-:Y:S02]  /*0120*/  IMAD.WIDE.U32 R8, R4, 0x4, R8 ;  /* 0x0000000404087825 */ /* 0x001fe400078e0008 */
[----:B------:R-:W2:Y:S04]  /*0130*/  LDG.E R11, desc[UR4][R10.64] ;  /* 0x000000040a0b7981 */ /* 0x000ea8000c1e1900 */
[----:B------:R-:W2:Y:S01]  /*0140*/  LDG.E R0, desc[UR4][R8.64] ;  /* 0x0000000408007981 */ /* 0x000ea2000c1e1900 */
[----:B-1----:R-:W-:-:S05]  /*0150*/  IMAD.WIDE.U32 R6, R2, 0x4, R6 ;  /* 0x0000000402067825 */ /* 0x002fca00078e0006 */
[----:B------:R0:W5:Y:S01]  /*0160*/  LDG.E R5, desc[UR4][R6.64] ;  /* 0x0000000406057981 */ /* 0x000162000c1e1900 */
[----:B------:R-:W-:Y:S01]  /*0170*/  BSSY.RECONVERGENT B0, `(.L_x_10) ;  /* 0x000000e000007945 */ /* 0x000fe20003800200 */
[----:B------:R-:W-:-:S04]  /*0180*/  FADD R3, R12, 9.9999997473787516356e-06 ;  /* 0x3727c5ac0c037421 */ /* 0x000fc80000000000 */
[----:B------:R-:W1:Y:S01]  /*0190*/  MUFU.RCP R12, R3 ;  /* 0x00000003000c7308 */ /* 0x000e620000001000 */
[----:B--2---:R-:W-:Y:S01]  /*01a0*/  FADD R0, R0, -R11 ;  /* 0x8000000b00007221 */ /* 0x004fe20000000000 */
[----:B-1----:R-:W-:-:S06]  /*01b0*/  FFMA R13, -R3, R12, 1 ;  /* 0x3f800000030d7423 */ /* 0x002fcc000000010c */
[----:B------:R-:W1:Y:S01]  /*01c0*/  FCHK P0, R0, R3 ;  /* 0x0000000300007302 */ /* 0x000e620000000000 */
[----:B------:R-:W-:-:S04]  /*01d0*/  FFMA R13, R12, R13, R12 ;  /* 0x0000000d0c0d7223 */ /* 0x000fc8000000000c */
[----:B------:R-:W-:-:S04]  /*01e0*/  FFMA R12, R0, R13, RZ ;  /* 0x0000000d000c7223 */ /* 0x000fc800000000ff */
[----:B------:R-:W-:-:S04]  /*01f0*/  FFMA R8, -R3, R12, R0 ;  /* 0x0000000c03087223 */ /* 0x000fc80000000100 */
[----:B------:R-:W-:Y:S01]  /*0200*/  FFMA R8, R13, R8, R12 ;  /* 0x000000080d087223 */ /* 0x000fe2000000000c */
[----:B01----:R-:W-:Y:S06]  /*0210*/  @!P0 BRA `(.L_x_11) ;  /* 0x00000000000c8947 */ /* 0x003fec0003800000 */
[----:B------:R-:W-:-:S07]  /*0220*/  MOV R6, 0x240 ;  /* 0x0000024000067802 */ /* 0x000fce0000000f00 */
[----:B-----5:R-:W-:Y:S05]  /*0230*/  CALL.REL.NOINC `($__internal_0_$__cuda_sm3x_div_rn_noftz_f32_slowpath) ;  /* 0x0000000000287944 */ /* 0x020fea0003c00000 */
[----:B------:R-:W-:-:S07]  /*0240*/  IMAD.MOV.U32 R8, RZ, RZ, R0 ;  /* 0x000000ffff087224 */ /* 0x000fce00078e0000 */
.L_x_11:
[----:B------:R-:W-:Y:S05]  /*0250*/  BSYNC.RECONVERGENT B0 ;  /* 0x0000000000007941 */ /* 0x000fea0003800200 */
.L_x_10:
[----:B------:R-:W0:Y:S02]  /*0260*/  LDC.64 R6, c[0x0][0x3b8] ;  /* 0x0000ee00ff067b82 */ /* 0x000e240000000a00 */
[----:B0-----:R-:W-:-:S06]  /*0270*/  IMAD.WIDE.U32 R2, R2, 0x4, R6 ;  /* 0x0000000402027825 */ /* 0x001fcc00078e0006 */
[----:B------:R-:W0:Y:S01]  /*0280*/  LDC.64 R6, c[0x0][0x388] ;  /* 0x0000e200ff067b82 */ /* 0x000e220000000a00 */
[----:B------:R-:W2:Y:S01]  /*0290*/  LDG.E R2, desc[UR4][R2.64] ;  /* 0x0000000402027981 */ /* 0x000ea2000c1e1900 */
[----:B0-----:R-:W-:-:S04]  /*02a0*/  IMAD.WIDE.U32 R6, R4, 0x4, R6 ;  /* 0x0000000404067825 */ /* 0x001fc800078e0006 */
[----:B--2--5:R-:W-:-:S05]  /*02b0*/  FFMA R5, R5, R8, R2 ;  /* 0x0000000805057223 */ /* 0x024fca0000000002 */
[----:B------:R-:W-:Y:S01]  /*02c0*/  STG.E desc[UR4][R6.64], R5 ;  /* 0x0000000506007986 */ /* 0x000fe2000c101904 */
[----:B------:R-:W-:Y:S05]  /*02d0*/  EXIT ;  /* 0x000000000000794d */ /* 0x000fea0003800000 */
        .weak           $__internal_0_$__cuda_sm3x_div_rn_noftz_f32_slowpath
        .type           $__internal_0_$__cuda_sm3x_div_rn_noftz_f32_slowpath,@function
        .size           $__internal_0_$__cuda_sm3x_div_rn_noftz_f32_slowpath,(.L_x_25 - $__internal_0_$__cuda_sm3x_div_rn_noftz_f32_slowpath)
$__internal_0_$__cuda_sm3x_div_rn_noftz_f32_slowpath:
[--C-:B------:R-:W-:Y:S01]  /*02e0*/  SHF.R.U32.HI R8, RZ, 0x17, R3.reuse ;  /* 0x00000017ff087819 */ /* 0x100fe20000011603 */
[----:B------:R-:W-:Y:S01]  /*02f0*/  BSSY.RECONVERGENT B1, `(.L_x_12) ;  /* 0x0000064000017945 */ /* 0x000fe20003800200 */
[--C-:B------:R-:W-:Y:S01]  /*0300*/  SHF.R.U32.HI R7, RZ, 0x17, R0.reuse ;  /* 0x00000017ff077819 */ /* 0x100fe20000011600 */
[----:B------:R-:W-:Y:S01]  /*0310*/  IMAD.MOV.U32 R10, RZ, RZ, R0 ;  /* 0x000000ffff0a7224 */ /* 0x000fe200078e0000 */
[----:B------:R-:W-:Y:S01]  /*0320*/  LOP3.LUT R9, R8, 0xff, RZ, 0xc0, !PT ;  /* 0x000000ff08097812 */ /* 0x000fe200078ec0ff */
[----:B------:R-:W-:Y:S01]  /*0330*/  IMAD.MOV.U32 R11, RZ, RZ, R3 ;  /* 0x000000ffff0b7224 */ /* 0x000fe200078e0003 */
[----:B------:R-:W-:-:S03]  /*0340*/  LOP3.LUT R8, R7, 0xff, RZ, 0xc0, !PT ;  /* 0x000000ff07087812 */ /* 0x000fc600078ec0ff */
[----:B------:R-:W-:Y:S02]  /*0350*/  VIADD R13, R9, 0xffffffff ;  /* 0xffffffff090d7836 */ /* 0x000fe40000000000 */
[----:B------:R-:W-:-:S03]  /*0360*/  VIADD R12, R8, 0xffffffff ;  /* 0xffffffff080c7836 */ /* 0x000fc60000000000 */
[----:B------:R-:W-:-:S04]  /*0370*/  ISETP.GT.U32.AND P0, PT, R13, 0xfd, PT ;  /* 0x000000fd0d00780c */ /* 0x000fc80003f04070 */
[----:B------:R-:W-:-:S13]  /*0380*/  ISETP.GT.U32.OR P0, PT, R12, 0xfd, P0 ;  /* 0x000000fd0c00780c */ /* 0x000fda0000704470 */
[----:B------:R-:W-:Y:S01]  /*0390*/  @!P0 IMAD.MOV.U32 R7, RZ, RZ, RZ ;  /* 0x000000ffff078224 */ /* 0x000fe200078e00ff */
[----:B------:R-:W-:Y:S06]  /*03a0*/  @!P0 BRA `(.L_x_13) ;  /* 0x00000000005c8947 */ /* 0x000fec0003800000 */
[----:B------:R-:W-:Y:S02]  /*03b0*/  FSETP.GTU.FTZ.AND P0, PT, |R0|, +INF , PT ;  /* 0x7f8000000000780b */ /* 0x000fe40003f1c200 */
[----:B------:R-:W-:-:S04]  /*03c0*/  FSETP.GTU.FTZ.AND P1, PT, |R3|, +INF , PT ;  /* 0x7f8000000300780b */ /* 0x000fc80003f3c200 */
[----:B------:R-:W-:-:S13]  /*03d0*/  PLOP3.LUT P0, PT, P0, P1, PT, 0xf8, 0x8f ;  /* 0x00000000008f781c */ /* 0x000fda0000703f70 */
[----:B------:R-:W-:Y:S05]  /*03e0*/  @P0 BRA `(.L_x_14) ;  /* 0x00000004004c0947 */ /* 0x000fea0003800000 */
[----:B------:R-:W-:-:S13]  /*03f0*/  LOP3.LUT P0, RZ, R11, 0x7fffffff, R10, 0xc8, !PT ;  /* 0x7fffffff0bff7812 */ /* 0x000fda000780c80a */
[----:B------:R-:W-:Y:S05]  /*0400*/  @!P0 BRA `(.L_x_15) ;  /* 0x00000004003c8947 */ /* 0x000fea0003800000 */
[C---:B------:R-:W-:Y:S02]  /*0410*/  FSETP.NEU.FTZ.AND P2, PT, |R0|.reuse, +INF , PT ;  /* 0x7f8000000000780b */ /* 0x040fe40003f5d200 */
[----:B------:R-:W-:Y:S02]  /*0420*/  FSETP.NEU.FTZ.AND P1, PT, |R3|, +INF , PT ;  /* 0x7f8000000300780b */ /* 0x000fe40003f3d200 */
[----:B------:R-:W-:-:S11]  /*0430*/  FSETP.NEU.FTZ.AND P0, PT, |R0|, +INF , PT ;  /* 0x7f8000000000780b */ /* 0x000fd60003f1d200 */
[----:B------:R-:W-:Y:S05]  /*0440*/  @!P1 BRA !P2, `(.L_x_15) ;  /* 0x00000004002c9947 */ /* 0x000fea0005000000 */
[----:B------:R-:W-:-:S04]  /*0450*/  LOP3.LUT P2, RZ, R10, 0x7fffffff, RZ, 0xc0, !PT ;  /* 0x7fffffff0aff7812 */ /* 0x000fc8000784c0ff */
[----:B------:R-:W-:-:S13]  /*0460*/  PLOP3.LUT P1, PT, P1, P2, PT, 0x2f, 0xf2 ;  /* 0x0000000000f2781c */ /* 0x000fda0000f24577 */
[----:B------:R-:W-:Y:S05]  /*0470*/  @P1 BRA `(.L_x_16) ;  /* 0x0000000400181947 */ /* 0x000fea0003800000 */
[----:B------:R-:W-:-:S04]  /*0480*/  LOP3.LUT P1, RZ, R11, 0x7fffffff, RZ, 0xc0, !PT ;  /* 0x7fffffff0bff7812 */ /* 0x000fc8000782c0ff */
[----:B------:R-:W-:-:S13]  /*0490*/  PLOP3.LUT P0, PT, P0, P1, PT, 0x2f, 0xf2 ;  /* 0x0000000000f2781c */ /* 0x000fda0000702577 */
[----:B------:R-:W-:Y:S05]  /*04a0*/  @P0 BRA `(.L_x_17) ;  /* 0x0000000400000947 */ /* 0x000fea0003800000 */
[----:B------:R-:W-:Y:S02]  /*04b0*/  ISETP.GE.AND P0, PT, R12, RZ, PT ;  /* 0x000000ff0c00720c */ /* 0x000fe40003f06270 */
[----:B------:R-:W-:-:S11]  /*04c0*/  ISETP.GE.AND P1, PT, R13, RZ, PT ;  /* 0x000000ff0d00720c */ /* 0x000fd60003f26270 */
[----:B------:R-:W-:Y:S02]  /*04d0*/  @P0 IMAD.MOV.U32 R7, RZ, RZ, RZ ;  /* 0x000000ffff070224 */ /* 0x000fe400078e00ff */
[----:B------:R-:W-:Y:S01]  /*04e0*/  @!P0 FFMA R10, R0, 1.84467440737095516160e+19, RZ ;  /* 0x5f800000000a8823 */ /* 0x000fe200000000ff */
[----:B------:R-:W-:Y:S02]  /*04f0*/  @!P0 IMAD.MOV.U32 R7, RZ, RZ, -0x40 ;  /* 0xffffffc0ff078424 */ /* 0x000fe400078e00ff */
[----:B------:R-:W-:Y:S02]  /*0500*/  @!P1 FFMA R11, R3, 1.84467440737095516160e+19, RZ ;  /* 0x5f800000030b9823 */ /* 0x000fe400000000ff */
[----:B------:R-:W-:-:S07]  /*0510*/  @!P1 VIADD R7, R7, 0x40 ;  /* 0x0000004007079836 */ /* 0x000fce0000000000 */
.L_x_13:
[----:B------:R-:W-:Y:S01]  /*0520*/  LEA R0, R9, 0xc0800000, 0x17 ;  /* 0xc080000009007811 */ /* 0x000fe200078eb8ff */
[----:B------:R-:W-:Y:S01]  /*0530*/  VIADD R8, R8, 0xffffff81 ;  /* 0xffffff8108087836 */ /* 0x000fe20000000000 */
[----:B------:R-:W-:Y:S02]  /*0540*/  BSSY.RECONVERGENT B2, `(.L_x_18) ;  /* 0x0000035000027945 */ /* 0x000fe40003800200 */
[----:B------:R-:W-:Y:S01]  /*0550*/  IADD3 R11, PT, PT, -R0, R11, RZ ;  /* 0x0000000b000b7210 */ /* 0x000fe20007ffe1ff */
[C---:B------:R-:W-:Y:S01]  /*0560*/  IMAD R0, R8.reuse, -0x800000, R10 ;  /* 0xff80000008007824 */ /* 0x040fe200078e020a */
[----:B------:R-:W-:Y:S02]  /*0570*/  IADD3 R8, PT, PT, R8, 0x7f, -R9 ;  /* 0x0000007f08087810 */ /* 0x000fe40007ffe809 */
[----:B------:R-:W0:Y:S01]  /*0580*/  MUFU.RCP R3, R11 ;  /* 0x0000000b00037308 */ /* 0x000e220000001000 */
[----:B------:R-:W-:Y:S02]  /*0590*/  FADD.FTZ R13, -R11, -RZ ;  /* 0x800000ff0b0d7221 */ /* 0x000fe40000010100 */
[----:B------:R-:W-:-:S02]  /*05a0*/  IMAD.IADD R8, R8, 0x1, R7 ;  /* 0x0000000108087824 */ /* 0x000fc400078e0207 */
[----:B0-----:R-:W-:-:S04]  /*05b0*/  FFMA R12, R3, R13, 1 ;  /* 0x3f800000030c7423 */ /* 0x001fc8000000000d */
[----:B------:R-:W-:-:S04]  /*05c0*/  FFMA R12, R3, R12, R3 ;  /* 0x0000000c030c7223 */ /* 0x000fc80000000003 */
[----:B------:R-:W-:-:S04]  /*05d0*/  FFMA R3, R0, R12, RZ ;  /* 0x0000000c00037223 */ /* 0x000fc800000000ff */
[----:B------:R-:W-:-:S04]  /*05e0*/  FFMA R10, R13, R3, R0 ;  /* 0x000000030d0a7223 */ /* 0x000fc80000000000 */
[----:B------:R-:W-:-:S04]  /*05f0*/  FFMA R15, R12, R10, R3 ;  /* 0x0000000a0c0f7223 */ /* 0x000fc80000000003 */
[----:B------:R-:W-:-:S04]  /*0600*/  FFMA R10, R13, R15, R0 ;  /* 0x0000000f0d0a7223 */ /* 0x000fc80000000000 */
[----:B------:R-:W-:-:S05]  /*0610*/  FFMA R0, R12, R10, R15 ;  /* 0x0000000a0c007223 */ /* 0x000fca000000000f */
[----:B------:R-:W-:-:S04]  /*0620*/  SHF.R.U32.HI R3, RZ, 0x17, R0 ;  /* 0x00000017ff037819 */ /* 0x000fc80000011600 */
[----:B------:R-:W-:-:S05]  /*0630*/  LOP3.LUT R3, R3, 0xff, RZ, 0xc0, !PT ;  /* 0x000000ff03037812 */ /* 0x000fca00078ec0ff */
[----:B------:R-:W-:-:S04]  /*0640*/  IMAD.IADD R9, R3, 0x1, R8 ;  /* 0x0000000103097824 */ /* 0x000fc800078e0208 */
[----:B------:R-:W-:-:S05]  /*0650*/  VIADD R3, R9, 0xffffffff ;  /* 0xffffffff09037836 */ /* 0x000fca0000000000 */
[----:B------:R-:W-:-:S13]  /*0660*/  ISETP.GE.U32.AND P0, PT, R3, 0xfe, PT ;  /* 0x000000fe0300780c */ /* 0x000fda0003f06070 */
[----:B------:R-:W-:Y:S05]  /*0670*/  @!P0 BRA `(.L_x_19) ;  /* 0x0000000000808947 */ /* 0x000fea0003800000 */
[----:B------:R-:W-:-:S13]  /*0680*/  ISETP.GT.AND P0, PT, R9, 0xfe, PT ;  /* 0x000000fe0900780c */ /* 0x000fda0003f04270 */
[----:B------:R-:W-:Y:S05]  /*0690*/  @P0 BRA `(.L_x_20) ;  /* 0x00000000006c0947 */ /* 0x000fea0003800000 */
[----:B------:R-:W-:-:S13]  /*06a0*/  ISETP.GE.AND P0, PT, R9, 0x1, PT ;  /* 0x000000010900780c */ /* 0x000fda0003f06270 */
[----:B------:R-:W-:Y:S05]  /*06b0*/  @P0 BRA `(.L_x_21) ;  /* 0x0000000000740947 */ /* 0x000fea0003800000 */
[----:B------:R-:W-:Y:S02]  /*06c0*/  ISETP.GE.AND P0, PT, R9, -0x18, PT ;  /* 0xffffffe80900780c */ /* 0x000fe40003f06270 */
[----:B------:R-:W-:-:S11]  /*06d0*/  LOP3.LUT R0, R0, 0x80000000, RZ, 0xc0, !PT ;  /* 0x8000000000007812 */ /* 0x000fd600078ec0ff */
[----:B------:R-:W-:Y:S05]  /*06e0*/  @!P0 BRA `(.L_x_21) ;  /* 0x0000000000688947 */ /* 0x000fea0003800000 */
[CCC-:B------:R-:W-:Y:S01]  /*06f0*/  FFMA.RZ R3, R12.reuse, R10.reuse, R15.reuse ;  /* 0x0000000a0c037223 */ /* 0x1c0fe2000000c00f */
[CCC-:B------:R-:W-:Y:S01]  /*0700*/  FFMA.RM R8, R12.reuse, R10.reuse, R15.reuse ;  /* 0x0000000a0c087223 */ /* 0x1c0fe2000000400f */
[C---:B------:R-:W-:Y:S02]  /*0710*/  ISETP.NE.AND P2, PT, R9.reuse, RZ, PT ;  /* 0x000000ff0900720c */ /* 0x040fe40003f45270 */
[----:B------:R-:W-:Y:S02]  /*0720*/  ISETP.NE.AND P1, PT, R9, RZ, PT ;  /* 0x000000ff0900720c */ /* 0x000fe40003f25270 */
[----:B------:R-:W-:Y:S01]  /*0730*/  LOP3.LUT R7, R3, 0x7fffff, RZ, 0xc0, !PT ;  /* 0x007fffff03077812 */ /* 0x000fe200078ec0ff */
[----:B------:R-:W-:Y:S01]  /*0740*/  FFMA.RP R3, R12, R10, R15 ;  /* 0x0000000a0c037223 */ /* 0x000fe2000000800f */
[C---:B------:R-:W-:Y:S01]  /*0750*/  VIADD R10, R9.reuse, 0x20 ;  /* 0x00000020090a7836 */ /* 0x040fe20000000000 */
[----:B------:R-:W-:Y:S02]  /*0760*/  IADD3 R9, PT, PT, -R9, RZ, RZ ;  /* 0x000000ff09097210 */ /* 0x000fe40007ffe1ff */
[----:B------:R-:W-:-:S02]  /*0770*/  LOP3.LUT R7, R7, 0x800000, RZ, 0xfc, !PT ;  /* 0x0080000007077812 */ /* 0x000fc400078efcff */
[----:B------:R-:W-:Y:S02]  /*0780*/  FSETP.NEU.FTZ.AND P0, PT, R3, R8, PT ;  /* 0x000000080300720b */ /* 0x000fe40003f1d000 */
[----:B------:R-:W-:Y:S02]  /*0790*/  SHF.L.U32 R10, R7, R10, RZ ;  /* 0x0000000a070a7219 */ /* 0x000fe400000006ff */
[----:B------:R-:W-:Y:S02]  /*07a0*/  SEL R8, R9, RZ, P2 ;  /* 0x000000ff09087207 */ /* 0x000fe40001000000 */
[----:B------:R-:W-:Y:S02]  /*07b0*/  ISETP.NE.AND P1, PT, R10, RZ, P1 ;  /* 0x000000ff0a00720c */ /* 0x000fe40000f25270 */
[----:B------:R-:W-:Y:S02]  /*07c0*/  SHF.R.U32.HI R8, RZ, R8, R7 ;  /* 0x00000008ff087219 */ /* 0x000fe40000011607 */
[----:B------:R-:W-:-:S02]  /*07d0*/  PLOP3.LUT P0, PT, P0, P1, PT, 0xf8, 0x8f ;  /* 0x00000000008f781c */ /* 0x000fc40000703f70 */
[----:B------:R-:W-:Y:S02]  /*07e0*/  SHF.R.U32.HI R10, RZ, 0x1, R8 ;  /* 0x00000001ff0a7819 */ /* 0x000fe40000011608 */
[----:B------:R-:W-:-:S04]  /*07f0*/  SEL R3, RZ, 0x1, !P0 ;  /* 0x00000001ff037807 */ /* 0x000fc80004000000 */
[----:B------:R-:W-:-:S04]  /*0800*/  LOP3.LUT R3, R3, 0x1, R10, 0xf8, !PT ;  /* 0x0000000103037812 */ /* 0x000fc800078ef80a */
[----:B------:R-:W-:-:S05]  /*0810*/  LOP3.LUT R3, R3, R8, RZ, 0xc0, !PT ;  /* 0x0000000803037212 */ /* 0x000fca00078ec0ff */
[----:B------:R-:W-:-:S05]  /*0820*/  IMAD.IADD R3, R10, 0x1, R3 ;  /* 0x000000010a037824 */ /* 0x000fca00078e0203 */
[----:B------:R-:W-:Y:S01]  /*0830*/  LOP3.LUT R0, R3, R0, RZ, 0xfc, !PT ;  /* 0x0000000003007212 */ /* 0x000fe200078efcff */
[----:B------:R-:W-:Y:S06]  /*0840*/  BRA `(.L_x_21) ;  /* 0x0000000000107947 */ /* 0x000fec0003800000 */
.L_x_20:
[----:B------:R-:W-:-:S04]  /*0850*/  LOP3.LUT R0, R0, 0x80000000, RZ, 0xc0, !PT ;  /* 0x8000000000007812 */ /* 0x000fc800078ec0ff */
[----:B------:R-:W-:Y:S01]  /*0860*/  LOP3.LUT R0, R0, 0x7f800000, RZ, 0xfc, !PT ;  /* 0x7f80000000007812 */ /* 0x000fe200078efcff */
[----:B------:R-:W-:Y:S06]  /*0870*/  BRA `(.L_x_21) ;  /* 0x0000000000047947 */ /* 0x000fec0003800000 */
.L_x_19:
[----:B------:R-:W-:-:S07]  /*0880*/  IMAD R0, R8, 0x800000, R0 ;  /* 0x0080000008007824 */ /* 0x000fce00078e0200 */
.L_x_21:
[----:B------:R-:W-:Y:S05]  /*0890*/  BSYNC.RECONVERGENT B2 ;  /* 0x0000000000027941 */ /* 0x000fea0003800200 */
.L_x_18:
[----:B------:R-:W-:Y:S05]  /*08a0*/  BRA `(.L_x_22) ;  /* 0x0000000000207947 */ /* 0x000fea0003800000 */
.L_x_17:
[----:B------:R-:W-:-:S04]  /*08b0*/  LOP3.LUT R0, R11, 0x80000000, R10, 0x48, !PT ;  /* 0x800000000b007812 */ /* 0x000fc800078e480a */
[----:B------:R-:W-:Y:S01]  /*08c0*/  LOP3.LUT R0, R0, 0x7f800000, RZ, 0xfc, !PT ;  /* 0x7f80000000007812 */ /* 0x000fe200078efcff */
[----:B------:R-:W-:Y:S06]  /*08d0*/  BRA `(.L_x_22) ;  /* 0x0000000000147947 */ /* 0x000fec0003800000 */
.L_x_16:
[----:B------:R-:W-:Y:S01]  /*08e0*/  LOP3.LUT R0, R11, 0x80000000, R10, 0x48, !PT ;  /* 0x800000000b007812 */ /* 0x000fe200078e480a */
[----:B------:R-:W-:Y:S06]  /*08f0*/  BRA `(.L_x_22) ;  /* 0x00000000000c7947 */ /* 0x000fec0003800000 */
.L_x_15:
[----:B------:R-:W0:Y:S01]  /*0900*/  MUFU.RSQ R0, -QNAN ;  /* 0xffc0000000007908 */ /* 0x000e220000001400 */
[----:B------:R-:W-:Y:S05]  /*0910*/  BRA `(.L_x_22) ;  /* 0x0000000000047947 */ /* 0x000fea0003800000 */
.L_x_14:
[----:B------:R-:W-:-:S07]  /*0920*/  FADD.FTZ R0, R0, R3 ;  /* 0x0000000300007221 */ /* 0x000fce0000010000 */
.L_x_22:
[----:B------:R-:W-:Y:S05]  /*0930*/  BSYNC.RECONVERGENT B1 ;  /* 0x0000000000017941 */ /* 0x000fea0003800200 */
.L_x_12:
[----:B------:R-:W-:-:S04]  /*0940*/  IMAD.MOV.U32 R7, RZ, RZ, 0x0 ;  /* 0x00000000ff077424 */ /* 0x000fc800078e00ff */
[----:B0-----:R-:W-:Y:S05]  /*0950*/  RET.REL.NODEC R6 `(_batch_norm) ;  /* 0xfffffff406a87950 */ /* 0x001fea0003c3ffff */
.L_x_23:
        /* <DEDUP_REMOVED lines=10> */
.L_x_25:


//--------------------- .text._leaky_relu         --------------------------
	.section	.text._leaky_relu,"ax",@progbits
	.align	128
        .global         _leaky_relu
        .type           _leaky_relu,@function
        .size           _leaky_relu,(.L_x_30 - _leaky_relu)
        .other          _leaky_relu,@"STO_CUDA_ENTRY STV_DEFAULT"
_leaky_relu:
.text._leaky_relu:
[----:B------:R-:W-:Y:S01]  /*0000*/  LDC R1, c[0x0][0x37c] ;  /* 0x0000df00ff017b82 */ /* 0x000fe20000000800 */
[----:B------:R-:W0:Y:S07]  /*0010*/  S2R R5, SR_TID.X ;  /* 0x0000000000057919 */ /* 0x000e2e0000002100 */
[----:B------:R-:W-:Y:S01]  /*0020*/  S2UR UR4, SR_CTAID.X ;  /* 0x00000000000479c3 */ /* 0x000fe20000002500 */
[----:B------:R-:W1:Y:S01]  /*0030*/  LDCU UR6, c[0x0][0x394] ;  /* 0x00007280ff0677ac */ /* 0x000e620008000800 */
[----:B------:R-:W2:Y:S06]  /*0040*/  S2R R7, SR_TID.Y ;  /* 0x0000000000077919 */ /* 0x000eac0000002200 */
[----:B------:R-:W1:Y:S08]  /*0050*/  S2UR UR5, SR_CTAID.Y ;  /* 0x00000000000579c3 */ /* 0x000e700000002600 */
[----:B------:R-:W0:Y:S08]  /*0060*/  LDC.64 R8, c[0x0][0x398] ;  /* 0x0000e600ff087b82 */ /* 0x000e300000000a00 */
[----:B------:R-:W3:Y:S01]  /*0070*/  LDC.64 R2, c[0x0][0x380] ;  /* 0x0000e000ff027b82 */ /* 0x000ee20000000a00 */
[----:B-1----:R-:W-:Y:S01]  /*0080*/  UIMAD UR4, UR4, UR6, UR5 ;  /* 0x00000006040472a4 */ /* 0x002fe2000f8e0205 */
[----:B------:R-:W1:Y:S05]  /*0090*/  LDCU.64 UR6, c[0x0][0x358] ;  /* 0x00006b00ff0677ac */ /* 0x000e6a0008000a00 */
[----:B0-----:R-:W-:-:S02]  /*00a0*/  IMAD R0, R8, UR4, R5 ;  /* 0x0000000408007c24 */ /* 0x001fc4000f8e0205 */
[----:B------:R-:W0:Y:S03]  /*00b0*/  LDC.64 R4, c[0x0][0x388] ;  /* 0x0000e200ff047b82 */ /* 0x000e260000000a00 */
[----:B------:R-:W4:Y:S01]  /*00c0*/  LDCU UR4, c[0x0][0x3a0] ;  /* 0x00007400ff0477ac */ /* 0x000f220008000800 */
[----:B--2---:R-:W-:-:S04]  /*00d0*/  IMAD R7, R0, R9, R7 ;  /* 0x0000000900077224 */ /* 0x004fc800078e0207 */
[----:B---3--:R-:W-:-:S05]  /*00e0*/  IMAD.WIDE.U32 R2, R7, 0x4, R2 ;  /* 0x0000000407027825 */ /* 0x008fca00078e0002 */
[----:B-1----:R-:W2:Y:S01]  /*00f0*/  LDG.E R9, desc[UR6][R2.64] ;  /* 0x0000000602097981 */ /* 0x002ea2000c1e1900 */
[----:B----4-:R-:W-:Y:S01]  /*0100*/  I2FP.F32.S32 R0, UR4 ;  /* 0x0000000400007c45 */ /* 0x010fe20008201400 */
[----:B0-----:R-:W-:Y:S01]  /*0110*/  IMAD.WIDE.U32 R4, R7, 0x4, R4 ;  /* 0x0000000407047825 */ /* 0x001fe200078e0004 */
[----:B--2---:R-:W-:-:S13]  /*0120*/  FSETP.GEU.AND P0, PT, R9, RZ, PT ;  /* 0x000000ff0900720b */ /* 0x004fda0003f0e000 */
[----:B------:R-:W-:-:S05]  /*0130*/  @!P0 FMUL R9, R9, R0 ;  /* 0x0000000009098220 */ /* 0x000fca0000400000 */
[----:B------:R-:W-:Y:S01]  /*0140*/  STG.E desc[UR6][R4.64], R9 ;  /* 0x0000000904007986 */ /* 0x000fe2000c101906 */
[----:B------:R-:W-:Y:S05]  /*0150*/  EXIT ;  /* 0x000000000000794d */ /* 0x000fea0003800000 */
.L_x_24:
        /* <DEDUP_REMOVED lines=10> */
.L_x_30:


//--------------------- .nv.shared.reserved.0     --------------------------
	.section	.nv.shared.reserved.0,"aw",@nobits
	.weak		__nv_reservedSMEM_offset_0_alias
	.size		__nv_reservedSMEM_offset_0_alias, 0, 64
	.other		__nv_reservedSMEM_offset_0_alias,@"STO_CUDA_RESERVED_SHARED STV_DEFAULT"
__nv_reservedSMEM_offset_0_alias:
	.zero		0
	.zero		64


//--------------------- .nv.constant0._pad        --------------------------
	.section	.nv.constant0._pad,"a",@progbits
	.sectionflags	@""
	.align	4
.nv.constant0._pad:
	.zero		896


//--------------------- .nv.constant0._max_pool2d --------------------------
	.section	.nv.constant0._max_pool2d,"a",@progbits
	.sectionflags	@""
	.align	4
.nv.constant0._max_pool2d:
	.zero		944


//--------------------- .nv.constant0._conv2d     --------------------------
	.section	.nv.constant0._conv2d,"a",@progbits
	.sectionflags	@""
	.align	4
.nv.constant0._conv2d:
	.zero		896


//--------------------- .nv.constant0._batch_norm --------------------------
	.section	.nv.constant0._batch_norm,"a",@progbits
	.sectionflags	@""
	.align	4
.nv.constant0._batch_norm:
	.zero		960


//--------------------- .nv.constant0._leaky_relu --------------------------
	.section	.nv.constant0._leaky_relu,"a",@progbits
	.sectionflags	@""
	.align	4
.nv.constant0._leaky_relu:
	.zero		932


//--------------------- SYMBOLS --------------------------

	.type		.nv.reservedSmem.offset0,@object
	.size		.nv.reservedSmem.offset0,0x4
